//
// Generated by NVIDIA NVVM Compiler
//
// Compiler Build ID: CL-36424714
// Cuda compilation tools, release 13.0, V13.0.88
// Based on NVVM 20.0.0
//

.version 9.0
.target sm_100
.address_size 64

	// .globl	_Z15matrixMulKernelPfS_S_i
// _ZZ25matrixMulKernelWIthTilingPfS_iS_iE3Mds has been demoted
// _ZZ25matrixMulKernelWIthTilingPfS_iS_iE3Nds has been demoted

.visible .entry _Z15matrixMulKernelPfS_S_i(
	.param .u64 .ptr .align 1 _Z15matrixMulKernelPfS_S_i_param_0,
	.param .u64 .ptr .align 1 _Z15matrixMulKernelPfS_S_i_param_1,
	.param .u64 .ptr .align 1 _Z15matrixMulKernelPfS_S_i_param_2,
	.param .u32 _Z15matrixMulKernelPfS_S_i_param_3
)
{
	.reg .pred 	%p<10>;
	.reg .b32 	%r<40>;
	.reg .b32 	%f<67>;
	.reg .b64 	%rd<67>;

	ld.param.u64 	%rd14, [_Z15matrixMulKernelPfS_S_i_param_0];
	ld.param.u64 	%rd15, [_Z15matrixMulKernelPfS_S_i_param_1];
	ld.param.u32 	%r18, [_Z15matrixMulKernelPfS_S_i_param_3];
	cvta.to.global.u64 	%rd1, %rd15;
	cvta.to.global.u64 	%rd2, %rd14;
	mov.u32 	%r19, %ctaid.y;
	mov.u32 	%r20, %ntid.y;
	mov.u32 	%r21, %tid.y;
	mad.lo.s32 	%r1, %r19, %r20, %r21;
	mov.u32 	%r22, %ctaid.x;
	mov.u32 	%r23, %ntid.x;
	mov.u32 	%r24, %tid.x;
	mad.lo.s32 	%r2, %r22, %r23, %r24;
	max.s32 	%r25, %r1, %r2;
	setp.ge.s32 	%p1, %r25, %r18;
	@%p1 bra 	$L__BB0_13;
	mul.lo.s32 	%r3, %r18, %r1;
	and.b32  	%r4, %r18, 7;
	setp.lt.u32 	%p2, %r18, 8;
	mov.f32 	%f66, 0f00000000;
	mov.b32 	%r38, 0;
	@%p2 bra 	$L__BB0_4;
	and.b32  	%r38, %r18, 2147483640;
	neg.s32 	%r36, %r38;
	mul.wide.s32 	%rd16, %r18, 4;
	add.s64 	%rd3, %rd1, %rd16;
	shl.b32 	%r7, %r18, 3;
	mul.wide.s32 	%rd17, %r18, 8;
	add.s64 	%rd4, %rd1, %rd17;
	mul.wide.s32 	%rd18, %r18, 12;
	add.s64 	%rd5, %rd1, %rd18;
	mul.wide.s32 	%rd19, %r18, 16;
	add.s64 	%rd6, %rd1, %rd19;
	mul.wide.s32 	%rd20, %r18, 20;
	add.s64 	%rd7, %rd1, %rd20;
	mul.wide.s32 	%rd21, %r18, 24;
	add.s64 	%rd8, %rd1, %rd21;
	mul.wide.s32 	%rd22, %r18, 28;
	add.s64 	%rd9, %rd1, %rd22;
	mul.wide.u32 	%rd23, %r3, 4;
	add.s64 	%rd24, %rd23, %rd2;
	add.s64 	%rd66, %rd24, 16;
	mov.f32 	%f66, 0f00000000;
	mov.u32 	%r35, %r2;
$L__BB0_3:
	.pragma "nounroll";
	mul.wide.s32 	%rd25, %r35, 4;
	add.s64 	%rd26, %rd3, %rd25;
	add.s64 	%rd27, %rd4, %rd25;
	add.s64 	%rd28, %rd5, %rd25;
	add.s64 	%rd29, %rd6, %rd25;
	add.s64 	%rd30, %rd7, %rd25;
	add.s64 	%rd31, %rd8, %rd25;
	add.s64 	%rd32, %rd9, %rd25;
	add.s64 	%rd33, %rd1, %rd25;
	ld.global.f32 	%f16, [%rd66+-16];
	ld.global.f32 	%f17, [%rd33];
	fma.rn.f32 	%f18, %f16, %f17, %f66;
	ld.global.f32 	%f19, [%rd66+-12];
	ld.global.f32 	%f20, [%rd26];
	fma.rn.f32 	%f21, %f19, %f20, %f18;
	ld.global.f32 	%f22, [%rd66+-8];
	ld.global.f32 	%f23, [%rd27];
	fma.rn.f32 	%f24, %f22, %f23, %f21;
	ld.global.f32 	%f25, [%rd66+-4];
	ld.global.f32 	%f26, [%rd28];
	fma.rn.f32 	%f27, %f25, %f26, %f24;
	ld.global.f32 	%f28, [%rd66];
	ld.global.f32 	%f29, [%rd29];
	fma.rn.f32 	%f30, %f28, %f29, %f27;
	ld.global.f32 	%f31, [%rd66+4];
	ld.global.f32 	%f32, [%rd30];
	fma.rn.f32 	%f33, %f31, %f32, %f30;
	ld.global.f32 	%f34, [%rd66+8];
	ld.global.f32 	%f35, [%rd31];
	fma.rn.f32 	%f36, %f34, %f35, %f33;
	ld.global.f32 	%f37, [%rd66+12];
	ld.global.f32 	%f38, [%rd32];
	fma.rn.f32 	%f66, %f37, %f38, %f36;
	add.s32 	%r36, %r36, 8;
	add.s32 	%r35, %r35, %r7;
	add.s64 	%rd66, %rd66, 32;
	setp.ne.s32 	%p3, %r36, 0;
	@%p3 bra 	$L__BB0_3;
$L__BB0_4:
	setp.eq.s32 	%p4, %r4, 0;
	@%p4 bra 	$L__BB0_12;
	and.b32  	%r13, %r18, 3;
	setp.lt.u32 	%p5, %r4, 4;
	@%p5 bra 	$L__BB0_7;
	add.s32 	%r27, %r38, %r3;
	mul.wide.u32 	%rd34, %r27, 4;
	add.s64 	%rd35, %rd2, %rd34;
	ld.global.f32 	%f40, [%rd35];
	mad.lo.s32 	%r28, %r38, %r18, %r2;
	mul.wide.s32 	%rd36, %r28, 4;
	add.s64 	%rd37, %rd1, %rd36;
	ld.global.f32 	%f41, [%rd37];
	fma.rn.f32 	%f42, %f40, %f41, %f66;
	cvt.u64.u32 	%rd38, %r3;
	cvt.u64.u32 	%rd39, %r38;
	add.s64 	%rd40, %rd39, %rd38;
	shl.b64 	%rd41, %rd40, 2;
	add.s64 	%rd42, %rd2, %rd41;
	ld.global.f32 	%f43, [%rd42+4];
	mul.wide.s32 	%rd43, %r18, 4;
	add.s64 	%rd44, %rd37, %rd43;
	ld.global.f32 	%f44, [%rd44];
	fma.rn.f32 	%f45, %f43, %f44, %f42;
	ld.global.f32 	%f46, [%rd42+8];
	add.s64 	%rd45, %rd44, %rd43;
	ld.global.f32 	%f47, [%rd45];
	fma.rn.f32 	%f48, %f46, %f47, %f45;
	ld.global.f32 	%f49, [%rd42+12];
	add.s64 	%rd46, %rd45, %rd43;
	ld.global.f32 	%f50, [%rd46];
	fma.rn.f32 	%f66, %f49, %f50, %f48;
	add.s32 	%r38, %r38, 4;
$L__BB0_7:
	setp.eq.s32 	%p6, %r13, 0;
	@%p6 bra 	$L__BB0_12;
	setp.eq.s32 	%p7, %r13, 1;
	@%p7 bra 	$L__BB0_10;
	add.s32 	%r29, %r38, %r3;
	mul.wide.u32 	%rd47, %r29, 4;
	add.s64 	%rd48, %rd2, %rd47;
	ld.global.f32 	%f52, [%rd48];
	mad.lo.s32 	%r30, %r38, %r18, %r2;
	mul.wide.s32 	%rd49, %r30, 4;
	add.s64 	%rd50, %rd1, %rd49;
	ld.global.f32 	%f53, [%rd50];
	fma.rn.f32 	%f54, %f52, %f53, %f66;
	cvt.u64.u32 	%rd51, %r3;
	cvt.u64.u32 	%rd52, %r38;
	add.s64 	%rd53, %rd52, %rd51;
	shl.b64 	%rd54, %rd53, 2;
	add.s64 	%rd55, %rd2, %rd54;
	ld.global.f32 	%f55, [%rd55+4];
	mul.wide.s32 	%rd56, %r18, 4;
	add.s64 	%rd57, %rd50, %rd56;
	ld.global.f32 	%f56, [%rd57];
	fma.rn.f32 	%f66, %f55, %f56, %f54;
	add.s32 	%r38, %r38, 2;
$L__BB0_10:
	and.b32  	%r31, %r18, 1;
	setp.eq.b32 	%p8, %r31, 1;
	not.pred 	%p9, %p8;
	@%p9 bra 	$L__BB0_12;
	add.s32 	%r32, %r38, %r3;
	mul.wide.u32 	%rd58, %r32, 4;
	add.s64 	%rd59, %rd2, %rd58;
	ld.global.f32 	%f57, [%rd59];
	mad.lo.s32 	%r33, %r38, %r18, %r2;
	mul.wide.s32 	%rd60, %r33, 4;
	add.s64 	%rd61, %rd1, %rd60;
	ld.global.f32 	%f58, [%rd61];
	fma.rn.f32 	%f66, %f57, %f58, %f66;
$L__BB0_12:
	ld.param.u64 	%rd65, [_Z15matrixMulKernelPfS_S_i_param_2];
	add.s32 	%r34, %r3, %r2;
	cvta.to.global.u64 	%rd62, %rd65;
	mul.wide.s32 	%rd63, %r34, 4;
	add.s64 	%rd64, %rd62, %rd63;
	st.global.f32 	[%rd64], %f66;
$L__BB0_13:
	bar.sync 	0;
	ret;

}
	// .globl	_Z25matrixMulKernelWIthTilingPfS_iS_i
.visible .entry _Z25matrixMulKernelWIthTilingPfS_iS_i(
	.param .u64 .ptr .align 1 _Z25matrixMulKernelWIthTilingPfS_iS_i_param_0,
	.param .u64 .ptr .align 1 _Z25matrixMulKernelWIthTilingPfS_iS_i_param_1,
	.param .u32 _Z25matrixMulKernelWIthTilingPfS_iS_i_param_2,
	.param .u64 .ptr .align 1 _Z25matrixMulKernelWIthTilingPfS_iS_i_param_3,
	.param .u32 _Z25matrixMulKernelWIthTilingPfS_iS_i_param_4
)
{
	.reg .pred 	%p<16>;
	.reg .b32 	%r<72>;
	.reg .b32 	%f<132>;
	.reg .b64 	%rd<13>;
	// demoted variable
	.shared .align 4 .b8 _ZZ25matrixMulKernelWIthTilingPfS_iS_iE3Mds[16384];
	// demoted variable
	.shared .align 4 .b8 _ZZ25matrixMulKernelWIthTilingPfS_iS_iE3Nds[16384];
	ld.param.u64 	%rd3, [_Z25matrixMulKernelWIthTilingPfS_iS_i_param_0];
	ld.param.u64 	%rd4, [_Z25matrixMulKernelWIthTilingPfS_iS_i_param_1];
	ld.param.u32 	%r34, [_Z25matrixMulKernelWIthTilingPfS_iS_i_param_2];
	ld.param.u64 	%rd5, [_Z25matrixMulKernelWIthTilingPfS_iS_i_param_3];
	ld.param.u32 	%r35, [_Z25matrixMulKernelWIthTilingPfS_iS_i_param_4];
	mov.u32 	%r36, %ctaid.x;
	mov.u32 	%r37, %ctaid.y;
	mov.u32 	%r1, %tid.x;
	mov.u32 	%r2, %tid.y;
	mad.lo.s32 	%r3, %r34, %r37, %r2;
	mad.lo.s32 	%r4, %r34, %r36, %r1;
	cvt.rn.f32.s32 	%f23, %r35;
	cvt.rn.f32.s32 	%f24, %r34;
	div.rn.f32 	%f25, %f23, %f24;
	cvt.rpi.f32.f32 	%f1, %f25;
	setp.leu.f32 	%p1, %f1, 0f00000000;
	mov.f32 	%f130, 0f00000000;
	@%p1 bra 	$L__BB1_21;
	shl.b32 	%r39, %r2, 8;
	mov.u32 	%r40, _ZZ25matrixMulKernelWIthTilingPfS_iS_iE3Mds;
	add.s32 	%r5, %r40, %r39;
	mul.lo.s32 	%r6, %r3, %r35;
	mov.u32 	%r41, _ZZ25matrixMulKernelWIthTilingPfS_iS_iE3Nds;
	shl.b32 	%r42, %r1, 2;
	add.s32 	%r8, %r41, %r42;
	add.s32 	%r7, %r8, %r39;
	and.b32  	%r9, %r34, 15;
	and.b32  	%r10, %r34, 7;
	and.b32  	%r11, %r34, 2147483632;
	and.b32  	%r12, %r34, 3;
	neg.s32 	%r13, %r11;
	add.s32 	%r14, %r5, 32;
	add.s32 	%r15, %r8, 2048;
	cvta.to.global.u64 	%rd1, %rd3;
	cvta.to.global.u64 	%rd2, %rd4;
	mov.f32 	%f130, 0f00000000;
	mov.b32 	%r65, 0;
$L__BB1_2:
	mul.lo.s32 	%r17, %r65, %r34;
	add.s32 	%r43, %r17, %r1;
	max.s32 	%r44, %r3, %r43;
	setp.ge.s32 	%p2, %r44, %r35;
	mov.f32 	%f121, 0f00000000;
	@%p2 bra 	$L__BB1_4;
	add.s32 	%r45, %r43, %r6;
	mul.wide.s32 	%rd6, %r45, 4;
	add.s64 	%rd7, %rd1, %rd6;
	ld.global.f32 	%f121, [%rd7];
$L__BB1_4:
	shl.b32 	%r46, %r1, 2;
	add.s32 	%r47, %r5, %r46;
	st.shared.f32 	[%r47], %f121;
	add.s32 	%r19, %r17, %r2;
	max.s32 	%r48, %r19, %r4;
	setp.ge.s32 	%p3, %r48, %r35;
	mov.f32 	%f122, 0f00000000;
	@%p3 bra 	$L__BB1_6;
	mad.lo.s32 	%r49, %r19, %r35, %r4;
	mul.wide.s32 	%rd8, %r49, 4;
	add.s64 	%rd9, %rd2, %rd8;
	ld.global.f32 	%f122, [%rd9];
$L__BB1_6:
	setp.lt.s32 	%p4, %r34, 1;
	st.shared.f32 	[%r7], %f122;
	bar.sync 	0;
	@%p4 bra 	$L__BB1_20;
	setp.lt.u32 	%p5, %r34, 16;
	mov.b32 	%r70, 0;
	@%p5 bra 	$L__BB1_10;
	mov.u32 	%r66, %r15;
	mov.u32 	%r67, %r14;
	mov.u32 	%r68, %r13;
$L__BB1_9:
	.pragma "nounroll";
	ld.shared.f32 	%f30, [%r67+-32];
	ld.shared.f32 	%f31, [%r66+-2048];
	fma.rn.f32 	%f32, %f30, %f31, %f130;
	ld.shared.f32 	%f33, [%r67+-28];
	ld.shared.f32 	%f34, [%r66+-1792];
	fma.rn.f32 	%f35, %f33, %f34, %f32;
	ld.shared.f32 	%f36, [%r67+-24];
	ld.shared.f32 	%f37, [%r66+-1536];
	fma.rn.f32 	%f38, %f36, %f37, %f35;
	ld.shared.f32 	%f39, [%r67+-20];
	ld.shared.f32 	%f40, [%r66+-1280];
	fma.rn.f32 	%f41, %f39, %f40, %f38;
	ld.shared.f32 	%f42, [%r67+-16];
	ld.shared.f32 	%f43, [%r66+-1024];
	fma.rn.f32 	%f44, %f42, %f43, %f41;
	ld.shared.f32 	%f45, [%r67+-12];
	ld.shared.f32 	%f46, [%r66+-768];
	fma.rn.f32 	%f47, %f45, %f46, %f44;
	ld.shared.f32 	%f48, [%r67+-8];
	ld.shared.f32 	%f49, [%r66+-512];
	fma.rn.f32 	%f50, %f48, %f49, %f47;
	ld.shared.f32 	%f51, [%r67+-4];
	ld.shared.f32 	%f52, [%r66+-256];
	fma.rn.f32 	%f53, %f51, %f52, %f50;
	ld.shared.f32 	%f54, [%r67];
	ld.shared.f32 	%f55, [%r66];
	fma.rn.f32 	%f56, %f54, %f55, %f53;
	ld.shared.f32 	%f57, [%r67+4];
	ld.shared.f32 	%f58, [%r66+256];
	fma.rn.f32 	%f59, %f57, %f58, %f56;
	ld.shared.f32 	%f60, [%r67+8];
	ld.shared.f32 	%f61, [%r66+512];
	fma.rn.f32 	%f62, %f60, %f61, %f59;
	ld.shared.f32 	%f63, [%r67+12];
	ld.shared.f32 	%f64, [%r66+768];
	fma.rn.f32 	%f65, %f63, %f64, %f62;
	ld.shared.f32 	%f66, [%r67+16];
	ld.shared.f32 	%f67, [%r66+1024];
	fma.rn.f32 	%f68, %f66, %f67, %f65;
	ld.shared.f32 	%f69, [%r67+20];
	ld.shared.f32 	%f70, [%r66+1280];
	fma.rn.f32 	%f71, %f69, %f70, %f68;
	ld.shared.f32 	%f72, [%r67+24];
	ld.shared.f32 	%f73, [%r66+1536];
	fma.rn.f32 	%f74, %f72, %f73, %f71;
	ld.shared.f32 	%f75, [%r67+28];
	ld.shared.f32 	%f76, [%r66+1792];
	fma.rn.f32 	%f130, %f75, %f76, %f74;
	add.s32 	%r68, %r68, 16;
	add.s32 	%r67, %r67, 64;
	add.s32 	%r66, %r66, 4096;
	setp.ne.s32 	%p6, %r68, 0;
	mov.u32 	%r70, %r11;
	@%p6 bra 	$L__BB1_9;
$L__BB1_10:
	setp.eq.s32 	%p7, %r9, 0;
	@%p7 bra 	$L__BB1_20;
	add.s32 	%r51, %r9, -1;
	setp.lt.u32 	%p8, %r51, 7;
	@%p8 bra 	$L__BB1_13;
	shl.b32 	%r52, %r70, 2;
	add.s32 	%r53, %r5, %r52;
	ld.shared.f32 	%f78, [%r53];
	shl.b32 	%r54, %r70, 8;
	add.s32 	%r55, %r8, %r54;
	ld.shared.f32 	%f79, [%r55];
	fma.rn.f32 	%f80, %f78, %f79, %f130;
	ld.shared.f32 	%f81, [%r53+4];
	ld.shared.f32 	%f82, [%r55+256];
	fma.rn.f32 	%f83, %f81, %f82, %f80;
	ld.shared.f32 	%f84, [%r53+8];
	ld.shared.f32 	%f85, [%r55+512];
	fma.rn.f32 	%f86, %f84, %f85, %f83;
	ld.shared.f32 	%f87, [%r53+12];
	ld.shared.f32 	%f88, [%r55+768];
	fma.rn.f32 	%f89, %f87, %f88, %f86;
	ld.shared.f32 	%f90, [%r53+16];
	ld.shared.f32 	%f91, [%r55+1024];
	fma.rn.f32 	%f92, %f90, %f91, %f89;
	ld.shared.f32 	%f93, [%r53+20];
	ld.shared.f32 	%f94, [%r55+1280];
	fma.rn.f32 	%f95, %f93, %f94, %f92;
	ld.shared.f32 	%f96, [%r53+24];
	ld.shared.f32 	%f97, [%r55+1536];
	fma.rn.f32 	%f98, %f96, %f97, %f95;
	ld.shared.f32 	%f99, [%r53+28];
	ld.shared.f32 	%f100, [%r55+1792];
	fma.rn.f32 	%f130, %f99, %f100, %f98;
	add.s32 	%r70, %r70, 8;
$L__BB1_13:
	setp.eq.s32 	%p9, %r10, 0;
	@%p9 bra 	$L__BB1_20;
	add.s32 	%r56, %r10, -1;
	setp.lt.u32 	%p10, %r56, 3;
	@%p10 bra 	$L__BB1_16;
	shl.b32 	%r57, %r70, 2;
	add.s32 	%r58, %r5, %r57;
	ld.shared.f32 	%f102, [%r58];
	shl.b32 	%r59, %r70, 8;
	add.s32 	%r60, %r8, %r59;
	ld.shared.f32 	%f103, [%r60];
	fma.rn.f32 	%f104, %f102, %f103, %f130;
	ld.shared.f32 	%f105, [%r58+4];
	ld.shared.f32 	%f106, [%r60+256];
	fma.rn.f32 	%f107, %f105, %f106, %f104;
	ld.shared.f32 	%f108, [%r58+8];
	ld.shared.f32 	%f109, [%r60+512];
	fma.rn.f32 	%f110, %f108, %f109, %f107;
	ld.shared.f32 	%f111, [%r58+12];
	ld.shared.f32 	%f112, [%r60+768];
	fma.rn.f32 	%f130, %f111, %f112, %f110;
	add.s32 	%r70, %r70, 4;
$L__BB1_16:
	setp.eq.s32 	%p11, %r12, 0;
	@%p11 bra 	$L__BB1_20;
	setp.eq.s32 	%p12, %r12, 1;
	shl.b32 	%r61, %r70, 2;
	add.s32 	%r31, %r5, %r61;
	ld.shared.f32 	%f113, [%r31];
	shl.b32 	%r62, %r70, 8;
	add.s32 	%r32, %r8, %r62;
	ld.shared.f32 	%f114, [%r32];
	fma.rn.f32 	%f130, %f113, %f114, %f130;
	@%p12 bra 	$L__BB1_20;
	setp.eq.s32 	%p13, %r12, 2;
	ld.shared.f32 	%f115, [%r31+4];
	ld.shared.f32 	%f116, [%r32+256];
	fma.rn.f32 	%f130, %f115, %f116, %f130;
	@%p13 bra 	$L__BB1_20;
	ld.shared.f32 	%f117, [%r31+8];
	ld.shared.f32 	%f118, [%r32+512];
	fma.rn.f32 	%f130, %f117, %f118, %f130;
$L__BB1_20:
	bar.sync 	0;
	add.s32 	%r65, %r65, 1;
	cvt.rn.f32.u32 	%f119, %r65;
	setp.gt.f32 	%p14, %f1, %f119;
	@%p14 bra 	$L__BB1_2;
$L__BB1_21:
	max.s32 	%r63, %r3, %r4;
	setp.ge.s32 	%p15, %r63, %r35;
	@%p15 bra 	$L__BB1_23;
	mad.lo.s32 	%r64, %r3, %r35, %r4;
	cvta.to.global.u64 	%rd10, %rd5;
	mul.wide.s32 	%rd11, %r64, 4;
	add.s64 	%rd12, %rd10, %rd11;
	st.global.f32 	[%rd12], %f130;
$L__BB1_23:
	bar.sync 	0;
	ret;

}
	// .globl	_Z7warmingv
.visible .entry _Z7warmingv()
{


	bar.sync 	0;
	ret;

}


// ===== COMPILED SASS (sm_100) =====

	.target	sm_100

	.elftype	@"ET_EXEC"


//--------------------- .note.nv.tkinfo           --------------------------
	.section	.note.nv.tkinfo,"",@"SHT_NOTE"
	.sectionflags	@"SHF_NOTE_NV_TKINFO"
	.tkinfo
        /*0018*/ 	.word	0x00000002
        /*0030*/ 	.string	""
        /*0030*/ 	.string	"ptxas"
        /*0030*/ 	.string	"Cuda compilation tools, release 13.0, V13.0.88"
        /*0030*/ 	.string	"Build cuda_13.0.r13.0/compiler.36424714_0"
        /*0030*/ 	.string	"-arch sm_100 -m 64 "



//--------------------- .note.nv.cuinfo           --------------------------
	.section	.note.nv.cuinfo,"",@"SHT_NOTE"
	.sectionflags	@"SHF_NOTE_NV_CUINFO"
        /*0018*/ 	.short	0x0002
        /*001a*/ 	.short	0x0064
        /*001c*/ 	.short	0x0082
	.zero		2


//--------------------- .nv.info                  --------------------------
	.section	.nv.info,"",@"SHT_CUDA_INFO"
	.align	4


	//----- nvinfo : EIATTR_REGCOUNT
	.align		4
        /*0000*/ 	.byte	0x04, 0x2f
        /*0002*/ 	.short	(.L_1 - .L_0)
	.align		4
.L_0:
        /*0004*/ 	.word	index@(_Z15matrixMulKernelPfS_S_i)
        /*0008*/ 	.word	0x0000001e


	//----- nvinfo : EIATTR_FRAME_SIZE
	.align		4
.L_1:
        /*000c*/ 	.byte	0x04, 0x11
        /*000e*/ 	.short	(.L_3 - .L_2)
	.align		4
.L_2:
        /*0010*/ 	.word	index@(_Z15matrixMulKernelPfS_S_i)
        /*0014*/ 	.word	0x00000000


	//----- nvinfo : EIATTR_REGCOUNT
	.align		4
.L_3:
        /*0018*/ 	.byte	0x04, 0x2f
        /*001a*/ 	.short	(.L_5 - .L_4)
	.align		4
.L_4:
        /*001c*/ 	.word	index@(_Z25matrixMulKernelWIthTilingPfS_iS_i)
        /*0020*/ 	.word	0x00000020


	//----- nvinfo : EIATTR_FRAME_SIZE
	.align		4
.L_5:
        /*0024*/ 	.byte	0x04, 0x11
        /*0026*/ 	.short	(.L_7 - .L_6)
	.align		4
.L_6:
        /*0028*/ 	.word	index@($__internal_0_$__cuda_sm3x_div_rn_noftz_f32_slowpath)
        /*002c*/ 	.word	0x00000000


	//----- nvinfo : EIATTR_FRAME_SIZE
	.align		4
.L_7:
        /*0030*/ 	.byte	0x04, 0x11
        /*0032*/ 	.short	(.L_9 - .L_8)
	.align		4
.L_8:
        /*0034*/ 	.word	index@(_Z25matrixMulKernelWIthTilingPfS_iS_i)
        /*0038*/ 	.word	0x00000000


	//----- nvinfo : EIATTR_REGCOUNT
	.align		4
.L_9:
        /*003c*/ 	.byte	0x04, 0x2f
        /*003e*/ 	.short	(.L_11 - .L_10)
	.align		4
.L_10:
        /*0040*/ 	.word	index@(_Z7warmingv)
        /*0044*/ 	.word	0x00000004


	//----- nvinfo : EIATTR_FRAME_SIZE
	.align		4
.L_11:
        /*0048*/ 	.byte	0x04, 0x11
        /*004a*/ 	.short	(.L_13 - .L_12)
	.align		4
.L_12:
        /*004c*/ 	.word	index@(_Z7warmingv)
        /*0050*/ 	.word	0x00000000


	//----- nvinfo : EIATTR_MIN_STACK_SIZE
	.align		4
.L_13:
        /*0054*/ 	.byte	0x04, 0x12
        /*0056*/ 	.short	(.L_15 - .L_14)
	.align		4
.L_14:
        /*0058*/ 	.word	index@(_Z7warmingv)
        /*005c*/ 	.word	0x00000000


	//----- nvinfo : EIATTR_MIN_STACK_SIZE
	.align		4
.L_15:
        /*0060*/ 	.byte	0x04, 0x12
        /*0062*/ 	.short	(.L_17 - .L_16)
	.align		4
.L_16:
        /*0064*/ 	.word	index@(_Z25matrixMulKernelWIthTilingPfS_iS_i)
        /*0068*/ 	.word	0x00000000


	//----- nvinfo : EIATTR_MIN_STACK_SIZE
	.align		4
.L_17:
        /*006c*/ 	.byte	0x04, 0x12
        /*006e*/ 	.short	(.L_19 - .L_18)
	.align		4
.L_18:
        /*0070*/ 	.word	index@(_Z15matrixMulKernelPfS_S_i)
        /*0074*/ 	.word	0x00000000
.L_19:


//--------------------- .nv.compat                --------------------------
	.section	.nv.compat,"",@"SHT_CUDA_COMPAT_INFO"
	.align	4
        /*0000*/ 	.byte	0x02, 0x09, 0x00, 0x00, 0x02, 0x02, 0x01, 0x00, 0x02, 0x05, 0x05, 0x00, 0x03, 0x07, 0x01, 0x01
        /*0010*/ 	.byte	0x02, 0x03, 0x00, 0x00, 0x02, 0x06, 0x01, 0x00, 0x04, 0x0b, 0x08, 0x00, 0x01, 0x00, 0x00, 0x00
        /*0020*/ 	.byte	0x00, 0x00, 0x00, 0x00


//--------------------- .nv.info._Z7warmingv      --------------------------
	.section	.nv.info._Z7warmingv,"",@"SHT_CUDA_INFO"
	.sectionflags	@""
	.align	4


	//----- nvinfo : EIATTR_CUDA_API_VERSION
	.align		4
        /*0000*/ 	.byte	0x04, 0x37
        /*0002*/ 	.short	(.L_21 - .L_20)
.L_20:
        /*0004*/ 	.word	0x00000082


	//----- nvinfo : EIATTR_SPARSE_MMA_MASK
	.align		4
.L_21:
        /*0008*/ 	.byte	0x03, 0x50
        /*000a*/ 	.short	0x0000


	//----- nvinfo : EIATTR_MAXREG_COUNT
	.align		4
        /*000c*/ 	.byte	0x03, 0x1b
        /*000e*/ 	.short	0x00ff


	//----- nvinfo : EIATTR_NUM_BARRIERS
	.align		4
        /*0010*/ 	.byte	0x02, 0x4c
        /*0012*/ 	.byte	0x01
	.zero		1


	//----- nvinfo : EIATTR_MERCURY_ISA_VERSION
	.align		4
        /*0014*/ 	.byte	0x03, 0x5f
        /*0016*/ 	.short	0x0101


	//----- nvinfo : EIATTR_VRC_CTA_INIT_COUNT
	.align		4
        /*0018*/ 	.byte	0x02, 0x4a
	.zero		1
	.zero		1


	//----- nvinfo : EIATTR_EXIT_INSTR_OFFSETS
	.align		4
        /*001c*/ 	.byte	0x04, 0x1c
        /*001e*/ 	.short	(.L_23 - .L_22)


	//   ....[0]....
.L_22:
        /*0020*/ 	.word	0x00000020


	//----- nvinfo : EIATTR_SW_WAR
	.align		4
.L_23:
        /*0024*/ 	.byte	0x04, 0x36
        /*0026*/ 	.short	(.L_25 - .L_24)
.L_24:
        /*0028*/ 	.word	0x00000008
.L_25:


//--------------------- .nv.info._Z25matrixMulKernelWIthTilingPfS_iS_i --------------------------
	.section	.nv.info._Z25matrixMulKernelWIthTilingPfS_iS_i,"",@"SHT_CUDA_INFO"
	.sectionflags	@""
	.align	4


	//----- nvinfo : EIATTR_CUDA_API_VERSION
	.align		4
        /*0000*/ 	.byte	0x04, 0x37
        /*0002*/ 	.short	(.L_27 - .L_26)
.L_26:
        /*0004*/ 	.word	0x00000082


	//----- nvinfo : EIATTR_KPARAM_INFO
	.align		4
.L_27:
        /*0008*/ 	.byte	0x04, 0x17
        /*000a*/ 	.short	(.L_29 - .L_28)
.L_28:
        /*000c*/ 	.word	0x00000000
        /*0010*/ 	.short	0x0004
        /*0012*/ 	.short	0x0020
        /*0014*/ 	.byte	0x00, 0xf0, 0x11, 0x00


	//----- nvinfo : EIATTR_KPARAM_INFO
	.align		4
.L_29:
        /*0018*/ 	.byte	0x04, 0x17
        /*001a*/ 	.short	(.L_31 - .L_30)
.L_30:
        /*001c*/ 	.word	0x00000000
        /*0020*/ 	.short	0x0003
        /*0022*/ 	.short	0x0018
        /*0024*/ 	.byte	0x00, 0xf5, 0x21, 0x00


	//----- nvinfo : EIATTR_KPARAM_INFO
	.align		4
.L_31:
        /*0028*/ 	.byte	0x04, 0x17
        /*002a*/ 	.short	(.L_33 - .L_32)
.L_32:
        /*002c*/ 	.word	0x00000000
        /*0030*/ 	.short	0x0002
        /*0032*/ 	.short	0x0010
        /*0034*/ 	.byte	0x00, 0xf0, 0x11, 0x00


	//----- nvinfo : EIATTR_KPARAM_INFO
	.align		4
.L_33:
        /*0038*/ 	.byte	0x04, 0x17
        /*003a*/ 	.short	(.L_35 - .L_34)
.L_34:
        /*003c*/ 	.word	0x00000000
        /*0040*/ 	.short	0x0001
        /*0042*/ 	.short	0x0008
        /*0044*/ 	.byte	0x00, 0xf5, 0x21, 0x00


	//----- nvinfo : EIATTR_KPARAM_INFO
	.align		4
.L_35:
        /*0048*/ 	.byte	0x04, 0x17
        /*004a*/ 	.short	(.L_37 - .L_36)
.L_36:
        /*004c*/ 	.word	0x00000000
        /*0050*/ 	.short	0x0000
        /*0052*/ 	.short	0x0000
        /*0054*/ 	.byte	0x00, 0xf5, 0x21, 0x00


	//----- nvinfo : EIATTR_SPARSE_MMA_MASK
	.align		4
.L_37:
        /*0058*/ 	.byte	0x03, 0x50
        /*005a*/ 	.short	0x0000


	//----- nvinfo : EIATTR_MAXREG_COUNT
	.align		4
        /*005c*/ 	.byte	0x03, 0x1b
        /*005e*/ 	.short	0x00ff


	//----- nvinfo : EIATTR_NUM_BARRIERS
	.align		4
        /*0060*/ 	.byte	0x02, 0x4c
        /*0062*/ 	.byte	0x01
	.zero		1


	//----- nvinfo : EIATTR_MERCURY_ISA_VERSION
	.align		4
        /*0064*/ 	.byte	0x03, 0x5f
        /*0066*/ 	.short	0x0101


	//----- nvinfo : EIATTR_UNUSED_LOAD_BYTE_OFFSET
	.align		4
        /*0068*/ 	.byte	0x04, 0x44
        /*006a*/ 	.short	(.L_39 - .L_38)


	//   ....[0]....
.L_38:
        /*006c*/ 	.word	0x00000a50
        /*0070*/ 	.word	0x00000fff


	//----- nvinfo : EIATTR_VRC_CTA_INIT_COUNT
	.align		4
.L_39:
        /*0074*/ 	.byte	0x02, 0x4a
	.zero		1
	.zero		1


	//----- nvinfo : EIATTR_EXIT_INSTR_OFFSETS
	.align		4
        /*0078*/ 	.byte	0x04, 0x1c
        /*007a*/ 	.short	(.L_41 - .L_40)


	//   ....[0]....
.L_40:
        /*007c*/ 	.word	0x00000bb0


	//----- nvinfo : EIATTR_CRS_STACK_SIZE
	.align		4
.L_41:
        /*0080*/ 	.byte	0x04, 0x1e
        /*0082*/ 	.short	(.L_43 - .L_42)
.L_42:
        /*0084*/ 	.word	0x00000000


	//----- nvinfo : EIATTR_CBANK_PARAM_SIZE
	.align		4
.L_43:
        /*0088*/ 	.byte	0x03, 0x19
        /*008a*/ 	.short	0x0024


	//----- nvinfo : EIATTR_PARAM_CBANK
	.align		4
        /*008c*/ 	.byte	0x04, 0x0a
        /*008e*/ 	.short	(.L_45 - .L_44)
	.align		4
.L_44:
        /*0090*/ 	.word	index@(.nv.constant0._Z25matrixMulKernelWIthTilingPfS_iS_i)
        /*0094*/ 	.short	0x0380
        /*0096*/ 	.short	0x0024


	//----- nvinfo : EIATTR_SW_WAR
	.align		4
.L_45:
        /*0098*/ 	.byte	0x04, 0x36
        /*009a*/ 	.short	(.L_47 - .L_46)
.L_46:
        /*009c*/ 	.word	0x00000008
.L_47:


//--------------------- .nv.info._Z15matrixMulKernelPfS_S_i --------------------------
	.section	.nv.info._Z15matrixMulKernelPfS_S_i,"",@"SHT_CUDA_INFO"
	.sectionflags	@""
	.align	4


	//----- nvinfo : EIATTR_CUDA_API_VERSION
	.align		4
        /*0000*/ 	.byte	0x04, 0x37
        /*0002*/ 	.short	(.L_49 - .L_48)
.L_48:
        /*0004*/ 	.word	0x00000082


	//----- nvinfo : EIATTR_KPARAM_INFO
	.align		4
.L_49:
        /*0008*/ 	.byte	0x04, 0x17
        /*000a*/ 	.short	(.L_51 - .L_50)
.L_50:
        /*000c*/ 	.word	0x00000000
        /*0010*/ 	.short	0x0003
        /*0012*/ 	.short	0x0018
        /*0014*/ 	.byte	0x00, 0xf0, 0x11, 0x00


	//----- nvinfo : EIATTR_KPARAM_INFO
	.align		4
.L_51:
        /*0018*/ 	.byte	0x04, 0x17
        /*001a*/ 	.short	(.L_53 - .L_52)
.L_52:
        /*001c*/ 	.word	0x00000000
        /*0020*/ 	.short	0x0002
        /*0022*/ 	.short	0x0010
        /*0024*/ 	.byte	0x00, 0xf5, 0x21, 0x00


	//----- nvinfo : EIATTR_KPARAM_INFO
	.align		4
.L_53:
        /*0028*/ 	.byte	0x04, 0x17
        /*002a*/ 	.short	(.L_55 - .L_54)
.L_54:
        /*002c*/ 	.word	0x00000000
        /*0030*/ 	.short	0x0001
        /*0032*/ 	.short	0x0008
        /*0034*/ 	.byte	0x00, 0xf5, 0x21, 0x00


	//----- nvinfo : EIATTR_KPARAM_INFO
	.align		4
.L_55:
        /*0038*/ 	.byte	0x04, 0x17
        /*003a*/ 	.short	(.L_57 - .L_56)
.L_56:
        /*003c*/ 	.word	0x00000000
        /*0040*/ 	.short	0x0000
        /*0042*/ 	.short	0x0000
        /*0044*/ 	.byte	0x00, 0xf5, 0x21, 0x00


	//----- nvinfo : EIATTR_SPARSE_MMA_MASK
	.align		4
.L_57:
        /*0048*/ 	.byte	0x03, 0x50
        /*004a*/ 	.short	0x0000


	//----- nvinfo : EIATTR_MAXREG_COUNT
	.align		4
        /*004c*/ 	.byte	0x03, 0x1b
        /*004e*/ 	.short	0x00ff


	//----- nvinfo : EIATTR_NUM_BARRIERS
	.align		4
        /*0050*/ 	.byte	0x02, 0x4c
        /*0052*/ 	.byte	0x01
	.zero		1


	//----- nvinfo : EIATTR_MERCURY_ISA_VERSION
	.align		4
        /*0054*/ 	.byte	0x03, 0x5f
        /*0056*/ 	.short	0x0101


	//----- nvinfo : EIATTR_VRC_CTA_INIT_COUNT
	.align		4
        /*0058*/ 	.byte	0x02, 0x4a
	.zero		1
	.zero		1


	//----- nvinfo : EIATTR_EXIT_INSTR_OFFSETS
	.align		4
        /*005c*/ 	.byte	0x04, 0x1c
        /*005e*/ 	.short	(.L_59 - .L_58)


	//   ....[0]....
.L_58:
        /*0060*/ 	.word	0x00000ad0


	//----- nvinfo : EIATTR_CRS_STACK_SIZE
	.align		4
.L_59:
        /*0064*/ 	.byte	0x04, 0x1e
        /*0066*/ 	.short	(.L_61 - .L_60)
.L_60:
        /*0068*/ 	.word	0x00000000


	//----- nvinfo : EIATTR_CBANK_PARAM_SIZE
	.align		4
.L_61:
        /*006c*/ 	.byte	0x03, 0x19
        /*006e*/ 	.short	0x001c


	//----- nvinfo : EIATTR_PARAM_CBANK
	.align		4
        /*0070*/ 	.byte	0x04, 0x0a
        /*0072*/ 	.short	(.L_63 - .L_62)
	.align		4
.L_62:
        /*0074*/ 	.word	index@(.nv.constant0._Z15matrixMulKernelPfS_S_i)
        /*0078*/ 	.short	0x0380
        /*007a*/ 	.short	0x001c


	//----- nvinfo : EIATTR_SW_WAR
	.align		4
.L_63:
        /*007c*/ 	.byte	0x04, 0x36
        /*007e*/ 	.short	(.L_65 - .L_64)
.L_64:
        /*0080*/ 	.word	0x00000008
.L_65:


//--------------------- .nv.callgraph             --------------------------
	.section	.nv.callgraph,"",@"SHT_CUDA_CALLGRAPH"
	.align	4
	.sectionentsize	8
	.align		4
        /*0000*/ 	.word	0x00000000
	.align		4
        /*0004*/ 	.word	0xffffffff
	.align		4
        /*0008*/ 	.word	0x00000000
	.align		4
        /*000c*/ 	.word	0xfffffffe
	.align		4
        /*0010*/ 	.word	0x00000000
	.align		4
        /*0014*/ 	.word	0xfffffffd
	.align		4
        /*0018*/ 	.word	0x00000000
	.align		4
        /*001c*/ 	.word	0xfffffffc


//--------------------- .text._Z7warmingv         --------------------------
	.section	.text._Z7warmingv,"ax",@progbits
	.align	128
        .global         _Z7warmingv
        .type           _Z7warmingv,@function
        .size           _Z7warmingv,(.L_x_26 - _Z7warmingv)
        .other          _Z7warmingv,@"STO_CUDA_ENTRY STV_DEFAULT"
_Z7warmingv:
.text._Z7warmingv:
[----:B------:R-:W-:Y:S08]  /*0000*/  LDC R1, c[0x0][0x37c] ;  /* 0x0000df00ff017b82 */ /* 0x000ff00000000800 */
[----:B------:R-:W-:Y:S06]  /*0010*/  BAR.SYNC.DEFER_BLOCKING 0x0 ;  /* 0x0000000000007b1d */ /* 0x000fec0000010000 */
[----:B------:R-:W-:Y:S05]  /*0020*/  EXIT ;  /* 0x000000000000794d */ /* 0x000fea0003800000 */
.L_x_0:
[----:B------:R-:W-:-:S00]  /*0030*/  BRA `(.L_x_0) ;  /* 0xfffffffc00fc7947 */ /* 0x000fc0000383ffff */
[----:B------:R-:W-:-:S00]  /*0040*/  NOP ;  /* 0x0000000000007918 */ /* 0x000fc00000000000 */
        /* <DEDUP_REMOVED lines=11> */
.L_x_26:


//--------------------- .text._Z25matrixMulKernelWIthTilingPfS_iS_i --------------------------
	.section	.text._Z25matrixMulKernelWIthTilingPfS_iS_i,"ax",@progbits
	.align	128
        .global         _Z25matrixMulKernelWIthTilingPfS_iS_i
        .type           _Z25matrixMulKernelWIthTilingPfS_iS_i,@function
        .size           _Z25matrixMulKernelWIthTilingPfS_iS_i,(.L_x_25 - _Z25matrixMulKernelWIthTilingPfS_iS_i)
        .other          _Z25matrixMulKernelWIthTilingPfS_iS_i,@"STO_CUDA_ENTRY STV_DEFAULT"
_Z25matrixMulKernelWIthTilingPfS_iS_i:
.text._Z25matrixMulKernelWIthTilingPfS_iS_i:
[----:B------:R-:W-:Y:S08]  /*0000*/  LDC R1, c[0x0][0x37c] ;  /* 0x0000df00ff017b82 */ /* 0x000ff00000000800 */
[----:B------:R-:W0:Y:S01]  /*0010*/  LDC R9, c[0x0][0x390] ;  /* 0x0000e400ff097b82 */ /* 0x000e220000000800 */
[----:B------:R-:W1:Y:S01]  /*0020*/  LDCU UR6, c[0x0][0x3a0] ;  /* 0x00007400ff0677ac */ /* 0x000e620008000800 */
[----:B------:R-:W2:Y:S01]  /*0030*/  S2R R0, SR_TID.Y ;  /* 0x0000000000007919 */ /* 0x000ea20000002200 */
[----:B------:R-:W3:Y:S05]  /*0040*/  S2R R2, SR_TID.X ;  /* 0x0000000000027919 */ /* 0x000eea0000002100 */
[----:B------:R-:W2:Y:S08]  /*0050*/  S2UR UR5, SR_CTAID.Y ;  /* 0x00000000000579c3 */ /* 0x000eb00000002600 */
[----:B------:R-:W3:Y:S01]  /*0060*/  S2UR UR4, SR_CTAID.X ;  /* 0x00000000000479c3 */ /* 0x000ee20000002500 */
[----:B-1----:R-:W-:-:S02]  /*0070*/  I2FP.F32.S32 R3, UR6 ;  /* 0x0000000600037c45 */ /* 0x002fc40008201400 */
[----:B0-----:R-:W-:-:S04]  /*0080*/  I2FP.F32.S32 R4, R9 ;  /* 0x0000000900047245 */ /* 0x001fc80000201400 */
[----:B------:R-:W0:Y:S01]  /*0090*/  MUFU.RCP R5, R4 ;  /* 0x0000000400057308 */ /* 0x000e220000001000 */
[----:B--2---:R-:W-:-:S07]  /*00a0*/  IMAD R25, R9, UR5, R0 ;  /* 0x0000000509197c24 */ /* 0x004fce000f8e0200 */
[----:B------:R-:W1:Y:S01]  /*00b0*/  FCHK P0, R3, R4 ;  /* 0x0000000403007302 */ /* 0x000e620000000000 */
[----:B---3--:R-:W-:Y:S02]  /*00c0*/  IMAD R20, R9, UR4, R2 ;  /* 0x0000000409147c24 */ /* 0x008fe4000f8e0202 */
[----:B0-----:R-:W-:-:S04]  /*00d0*/  FFMA R6, -R4, R5, 1 ;  /* 0x3f80000004067423 */ /* 0x001fc80000000105 */
[----:B------:R-:W-:-:S04]  /*00e0*/  FFMA R6, R5, R6, R5 ;  /* 0x0000000605067223 */ /* 0x000fc80000000005 */
[----:B------:R-:W-:-:S04]  /*00f0*/  FFMA R5, R3, R6, RZ ;  /* 0x0000000603057223 */ /* 0x000fc800000000ff */
[----:B------:R-:W-:-:S04]  /*0100*/  FFMA R7, -R4, R5, R3 ;  /* 0x0000000504077223 */ /* 0x000fc80000000103 */
[----:B------:R-:W-:Y:S01]  /*0110*/  FFMA R5, R6, R7, R5 ;  /* 0x0000000706057223 */ /* 0x000fe20000000005 */
[----:B-1----:R-:W-:Y:S06]  /*0120*/  @!P0 BRA `(.L_x_1) ;  /* 0x00000000000c8947 */ /* 0x002fec0003800000 */
[----:B------:R-:W-:-:S07]  /*0130*/  MOV R6, 0x150 ;  /* 0x0000015000067802 */ /* 0x000fce0000000f00 */
[----:B------:R-:W-:Y:S05]  /*0140*/  CALL.REL.NOINC `($__internal_0_$__cuda_sm3x_div_rn_noftz_f32_slowpath) ;  /* 0x00000008009c7944 */ /* 0x000fea0003c00000 */
[----:B------:R-:W-:-:S07]  /*0150*/  IMAD.MOV.U32 R5, RZ, RZ, R3 ;  /* 0x000000ffff057224 */ /* 0x000fce00078e0003 */
.L_x_1:
[----:B------:R-:W0:Y:S01]  /*0160*/  FRND.CEIL R3, R5 ;  /* 0x0000000500037307 */ /* 0x000e220000209000 */
[----:B------:R-:W1:Y:S01]  /*0170*/  LDCU.64 UR8, c[0x0][0x358] ;  /* 0x00006b00ff0877ac */ /* 0x000e620008000a00 */
[----:B------:R-:W-:Y:S01]  /*0180*/  IMAD.MOV.U32 R27, RZ, RZ, RZ ;  /* 0x000000ffff1b7224 */ /* 0x000fe200078e00ff */
[----:B0-----:R-:W-:-:S13]  /*0190*/  FSETP.GT.AND P0, PT, R3, RZ, PT ;  /* 0x000000ff0300720b */ /* 0x001fda0003f04000 */
[----:B-1----:R-:W-:Y:S05]  /*01a0*/  @!P0 BRA `(.L_x_2) ;  /* 0x0000000800608947 */ /* 0x002fea0003800000 */
[----:B------:R-:W0:Y:S01]  /*01b0*/  S2UR UR6, SR_CgaCtaId ;  /* 0x00000000000679c3 */ /* 0x000e220000008800 */
[----:B------:R-:W-:Y:S01]  /*01c0*/  UMOV UR4, 0x400 ;  /* 0x0000040000047882 */ /* 0x000fe20000000000 */
[----:B------:R-:W-:Y:S01]  /*01d0*/  HFMA2 R27, -RZ, RZ, 0, 0 ;  /* 0x00000000ff1b7431 */ /* 0x000fe200000001ff */
[----:B------:R-:W-:-:S05]  /*01e0*/  UIADD3 UR5, UPT, UPT, UR4, 0x4000, URZ ;  /* 0x0000400004057890 */ /* 0x000fca000fffe0ff */
[----:B------:R-:W1:Y:S01]  /*01f0*/  LDC R7, c[0x0][0x390] ;  /* 0x0000e400ff077b82 */ /* 0x000e620000000800 */
[----:B0-----:R-:W-:Y:S02]  /*0200*/  ULEA UR4, UR6, UR4, 0x18 ;  /* 0x0000000406047291 */ /* 0x001fe4000f8ec0ff */
[----:B------:R-:W-:-:S04]  /*0210*/  ULEA UR5, UR6, UR5, 0x18 ;  /* 0x0000000506057291 */ /* 0x000fc8000f8ec0ff */
[----:B------:R-:W-:Y:S01]  /*0220*/  LEA R23, R0, UR4, 0x8 ;  /* 0x0000000400177c11 */ /* 0x000fe2000f8e40ff */
[----:B------:R-:W-:Y:S01]  /*0230*/  UMOV UR4, URZ ;  /* 0x000000ff00047c82 */ /* 0x000fe20008000000 */
[----:B-1----:R-:W-:Y:S02]  /*0240*/  LOP3.LUT R16, R7, 0x7ffffff0, RZ, 0xc0, !PT ;  /* 0x7ffffff007107812 */ /* 0x002fe400078ec0ff */
[----:B------:R-:W-:Y:S01]  /*0250*/  LEA R21, R2, UR5, 0x2 ;  /* 0x0000000502157c11 */ /* 0x000fe2000f8e10ff */
[----:B------:R-:W-:Y:S01]  /*0260*/  VIADD R6, R23, 0x20 ;  /* 0x0000002017067836 */ /* 0x000fe20000000000 */
[C---:B------:R-:W-:Y:S01]  /*0270*/  LOP3.LUT R18, R7.reuse, 0xf, RZ, 0xc0, !PT ;  /* 0x0000000f07127812 */ /* 0x040fe200078ec0ff */
[----:B------:R-:W-:Y:S01]  /*0280*/  IMAD.MOV R4, RZ, RZ, -R16 ;  /* 0x000000ffff047224 */ /* 0x000fe200078e0a10 */
[----:B------:R-:W-:Y:S01]  /*0290*/  LOP3.LUT R17, R7, 0x7, RZ, 0xc0, !PT ;  /* 0x0000000707117812 */ /* 0x000fe200078ec0ff */
[----:B------:R-:W-:Y:S01]  /*02a0*/  VIADD R5, R21, 0x800 ;  /* 0x0000080015057836 */ /* 0x000fe20000000000 */
[----:B------:R-:W-:-:S02]  /*02b0*/  LOP3.LUT R7, R7, 0x3, RZ, 0xc0, !PT ;  /* 0x0000000307077812 */ /* 0x000fc400078ec0ff */
[----:B------:R-:W-:-:S07]  /*02c0*/  LEA R19, R0, R21, 0x8 ;  /* 0x0000001500137211 */ /* 0x000fce00078e40ff */
.L_x_8:
[----:B0-----:R-:W0:Y:S01]  /*02d0*/  LDC R13, c[0x0][0x390] ;  /* 0x0000e400ff0d7b82 */ /* 0x001e220000000800 */
[----:B------:R-:W1:Y:S01]  /*02e0*/  LDCU UR5, c[0x0][0x3a0] ;  /* 0x00007400ff0577ac */ /* 0x000e620008000800 */
[----:B------:R-:W-:Y:S01]  /*02f0*/  MOV R14, RZ ;  /* 0x000000ff000e7202 */ /* 0x000fe20000000f00 */
[C---:B0-----:R-:W-:Y:S02]  /*0300*/  IMAD R12, R13.reuse, UR4, R2 ;  /* 0x000000040d0c7c24 */ /* 0x041fe4000f8e0202 */
[----:B------:R-:W-:-:S03]  /*0310*/  IMAD R29, R13, UR4, R0 ;  /* 0x000000040d1d7c24 */ /* 0x000fc6000f8e0200 */
[----:B------:R-:W-:Y:S02]  /*0320*/  VIMNMX R8, PT, PT, R25, R12, !PT ;  /* 0x0000000c19087248 */ /* 0x000fe40007fe0100 */
[----:B------:R-:W-:Y:S02]  /*0330*/  VIMNMX R9, PT, PT, R20, R29, !PT ;  /* 0x0000001d14097248 */ /* 0x000fe40007fe0100 */
[----:B-1----:R-:W-:Y:S02]  /*0340*/  ISETP.GE.AND P0, PT, R8, UR5, PT ;  /* 0x0000000508007c0c */ /* 0x002fe4000bf06270 */
[----:B------:R-:W-:-:S11]  /*0350*/  ISETP.GE.AND P1, PT, R9, UR5, PT ;  /* 0x0000000509007c0c */ /* 0x000fd6000bf26270 */
[----:B------:R-:W0:Y:S01]  /*0360*/  @!P0 LDC.64 R10, c[0x0][0x380] ;  /* 0x0000e000ff0a8b82 */ /* 0x000e220000000a00 */
[----:B------:R-:W-:Y:S02]  /*0370*/  @!P0 IMAD R15, R25, UR5, R12 ;  /* 0x00000005190f8c24 */ /* 0x000fe4000f8e020c */
[----:B------:R-:W-:Y:S02]  /*0380*/  @!P1 IMAD R29, R29, UR5, R20 ;  /* 0x000000051d1d9c24 */ /* 0x000fe4000f8e0214 */
[----:B------:R-:W-:-:S03]  /*0390*/  IMAD.MOV.U32 R12, RZ, RZ, RZ ;  /* 0x000000ffff0c7224 */ /* 0x000fc600078e00ff */
[----:B------:R-:W1:Y:S01]  /*03a0*/  @!P1 LDC.64 R8, c[0x0][0x388] ;  /* 0x0000e200ff089b82 */ /* 0x000e620000000a00 */
[----:B0-----:R-:W-:-:S05]  /*03b0*/  @!P0 IMAD.WIDE R10, R15, 0x4, R10 ;  /* 0x000000040f0a8825 */ /* 0x001fca00078e020a */
[----:B------:R-:W2:Y:S01]  /*03c0*/  @!P0 LDG.E R12, desc[UR8][R10.64] ;  /* 0x000000080a0c8981 */ /* 0x000ea2000c1e1900 */
[----:B-1----:R-:W-:-:S05]  /*03d0*/  @!P1 IMAD.WIDE R8, R29, 0x4, R8 ;  /* 0x000000041d089825 */ /* 0x002fca00078e0208 */
[----:B------:R-:W3:Y:S01]  /*03e0*/  @!P1 LDG.E R14, desc[UR8][R8.64] ;  /* 0x00000008080e9981 */ /* 0x000ee2000c1e1900 */
[----:B------:R-:W-:Y:S01]  /*03f0*/  ISETP.GE.AND P0, PT, R13, 0x1, PT ;  /* 0x000000010d00780c */ /* 0x000fe20003f06270 */
[----:B------:R-:W-:-:S05]  /*0400*/  IMAD R15, R2, 0x4, R23 ;  /* 0x00000004020f7824 */ /* 0x000fca00078e0217 */
[----:B--2---:R0:W-:Y:S04]  /*0410*/  STS [R15], R12 ;  /* 0x0000000c0f007388 */ /* 0x0041e80000000800 */
[----:B---3--:R0:W-:Y:S01]  /*0420*/  STS [R19], R14 ;  /* 0x0000000e13007388 */ /* 0x0081e20000000800 */
[----:B------:R-:W-:Y:S06]  /*0430*/  BAR.SYNC.DEFER_BLOCKING 0x0 ;  /* 0x0000000000007b1d */ /* 0x000fec0000010000 */
[----:B------:R-:W-:Y:S05]  /*0440*/  @!P0 BRA `(.L_x_3) ;  /* 0x0000000400a48947 */ /* 0x000fea0003800000 */
[----:B------:R-:W-:Y:S01]  /*0450*/  ISETP.GE.U32.AND P0, PT, R13, 0x10, PT ;  /* 0x000000100d00780c */ /* 0x000fe20003f06070 */
[----:B------:R-:W-:-:S12]  /*0460*/  IMAD.MOV.U32 R22, RZ, RZ, RZ ;  /* 0x000000ffff167224 */ /* 0x000fd800078e00ff */
[----:B------:R-:W-:Y:S05]  /*0470*/  @!P0 BRA `(.L_x_4) ;  /* 0x0000000000b48947 */ /* 0x000fea0003800000 */
[----:B------:R-:W-:Y:S01]  /*0480*/  MOV R26, R5 ;  /* 0x00000005001a7202 */ /* 0x000fe20000000f00 */
[----:B------:R-:W-:Y:S02]  /*0490*/  IMAD.MOV.U32 R24, RZ, RZ, R6 ;  /* 0x000000ffff187224 */ /* 0x000fe400078e0006 */
[----:B------:R-:W-:-:S07]  /*04a0*/  IMAD.MOV.U32 R22, RZ, RZ, R4 ;  /* 0x000000ffff167224 */ /* 0x000fce00078e0004 */
.L_x_5:
[----:B------:R-:W-:Y:S01]  /*04b0*/  LDS R8, [R26+-0x800] ;  /* 0xfff800001a087984 */ /* 0x000fe20000000800 */
[----:B------:R-:W-:-:S03]  /*04c0*/  IADD3 R22, PT, PT, R22, 0x10, RZ ;  /* 0x0000001016167810 */ /* 0x000fc60007ffe0ff */
[----:B0-----:R-:W0:Y:S01]  /*04d0*/  LDS.128 R12, [R24+-0x20] ;  /* 0xffffe000180c7984 */ /* 0x001e220000000c00 */
[----:B------:R-:W-:-:S03]  /*04e0*/  ISETP.NE.AND P0, PT, R22, RZ, PT ;  /* 0x000000ff1600720c */ /* 0x000fc60003f05270 */
[----:B------:R-:W1:Y:S04]  /*04f0*/  LDS R11, [R26+-0x700] ;  /* 0xfff900001a0b7984 */ /* 0x000e680000000800 */
[----:B------:R-:W2:Y:S04]  /*0500*/  LDS R9, [R26+-0x600] ;  /* 0xfffa00001a097984 */ /* 0x000ea80000000800 */
[----:B------:R-:W-:Y:S01]  /*0510*/  LDS R29, [R26+-0x300] ;  /* 0xfffd00001a1d7984 */ /* 0x000fe20000000800 */
[----:B0-----:R-:W-:-:S03]  /*0520*/  FFMA R8, R12, R8, R27 ;  /* 0x000000080c087223 */ /* 0x001fc6000000001b */
[----:B------:R-:W0:Y:S01]  /*0530*/  LDS R12, [R26+-0x500] ;  /* 0xfffb00001a0c7984 */ /* 0x000e220000000800 */
[----:B-1----:R-:W-:-:S03]  /*0540*/  FFMA R8, R11, R13, R8 ;  /* 0x0000000d0b087223 */ /* 0x002fc60000000008 */
[----:B------:R-:W-:Y:S01]  /*0550*/  LDS R13, [R26+-0x400] ;  /* 0xfffc00001a0d7984 */ /* 0x000fe20000000800 */
[----:B--2---:R-:W-:-:S03]  /*0560*/  FFMA R27, R9, R14, R8 ;  /* 0x0000000e091b7223 */ /* 0x004fc60000000008 */
[----:B------:R-:W1:Y:S01]  /*0570*/  LDS.128 R8, [R24+-0x10] ;  /* 0xfffff00018087984 */ /* 0x000e620000000c00 */
[----:B0-----:R-:W-:-:S03]  /*0580*/  FFMA R27, R12, R15, R27 ;  /* 0x0000000f0c1b7223 */ /* 0x001fc6000000001b */
[----:B------:R-:W0:Y:S01]  /*0590*/  LDS R15, [R26+-0x200] ;  /* 0xfffe00001a0f7984 */ /* 0x000e220000000800 */
[----:B-1----:R-:W-:-:S03]  /*05a0*/  FFMA R12, R8, R13, R27 ;  /* 0x0000000d080c7223 */ /* 0x002fc6000000001b */
[----:B------:R-:W1:Y:S01]  /*05b0*/  LDS R8, [R26+-0x100] ;  /* 0xffff00001a087984 */ /* 0x000e620000000800 */
[----:B------:R-:W-:-:S03]  /*05c0*/  FFMA R12, R29, R9, R12 ;  /* 0x000000091d0c7223 */ /* 0x000fc6000000000c */
[----:B------:R-:W-:Y:S04]  /*05d0*/  LDS R9, [R26] ;  /* 0x000000001a097984 */ /* 0x000fe80000000800 */
[----:B------:R-:W-:Y:S01]  /*05e0*/  LDS R29, [R26+0x100] ;  /* 0x000100001a1d7984 */ /* 0x000fe20000000800 */
[----:B0-----:R-:W-:-:S03]  /*05f0*/  FFMA R27, R15, R10, R12 ;  /* 0x0000000a0f1b7223 */ /* 0x001fc6000000000c */
[----:B------:R-:W0:Y:S01]  /*0600*/  LDS.128 R12, [R24] ;  /* 0x00000000180c7984 */ /* 0x000e220000000c00 */
[----:B-1----:R-:W-:-:S03]  /*0610*/  FFMA R27, R8, R11, R27 ;  /* 0x0000000b081b7223 */ /* 0x002fc6000000001b */
[----:B------:R-:W1:Y:S01]  /*0620*/  LDS R11, [R26+0x200] ;  /* 0x000200001a0b7984 */ /* 0x000e620000000800 */
[----:B0-----:R-:W-:-:S03]  /*0630*/  FFMA R8, R12, R9, R27 ;  /* 0x000000090c087223 */ /* 0x001fc6000000001b */
[----:B------:R-:W0:Y:S01]  /*0640*/  LDS R12, [R26+0x300] ;  /* 0x000300001a0c7984 */ /* 0x000e220000000800 */
[----:B------:R-:W-:-:S03]  /*0650*/  FFMA R8, R29, R13, R8 ;  /* 0x0000000d1d087223 */ /* 0x000fc60000000008 */
[----:B------:R-:W-:Y:S01]  /*0660*/  LDS R13, [R26+0x400] ;  /* 0x000400001a0d7984 */ /* 0x000fe20000000800 */
[----:B-1----:R-:W-:-:S03]  /*0670*/  FFMA R27, R11, R14, R8 ;  /* 0x0000000e0b1b7223 */ /* 0x002fc60000000008 */
[----:B------:R1:W2:Y:S02]  /*0680*/  LDS.128 R8, [R24+0x10] ;  /* 0x0000100018087984 */ /* 0x0002a40000000c00 */
[----:B-1----:R-:W-:Y:S02]  /*0690*/  VIADD R24, R24, 0x40 ;  /* 0x0000004018187836 */ /* 0x002fe40000000000 */
[----:B0-----:R-:W-:Y:S02]  /*06a0*/  FFMA R15, R12, R15, R27 ;  /* 0x0000000f0c0f7223 */ /* 0x001fe4000000001b */
[----:B------:R-:W0:Y:S04]  /*06b0*/  LDS R27, [R26+0x500] ;  /* 0x000500001a1b7984 */ /* 0x000e280000000800 */
[----:B------:R-:W1:Y:S01]  /*06c0*/  LDS R12, [R26+0x600] ;  /* 0x000600001a0c7984 */ /* 0x000e620000000800 */
[----:B--2---:R-:W-:-:S03]  /*06d0*/  FFMA R8, R8, R13, R15 ;  /* 0x0000000d08087223 */ /* 0x004fc6000000000f */
[----:B------:R2:W3:Y:S02]  /*06e0*/  LDS R13, [R26+0x700] ;  /* 0x000700001a0d7984 */ /* 0x0004e40000000800 */
[----:B--2---:R-:W-:Y:S02]  /*06f0*/  VIADD R26, R26, 0x1000 ;  /* 0x000010001a1a7836 */ /* 0x004fe40000000000 */
[----:B0-----:R-:W-:-:S04]  /*0700*/  FFMA R9, R27, R9, R8 ;  /* 0x000000091b097223 */ /* 0x001fc80000000008 */
[----:B-1----:R-:W-:-:S04]  /*0710*/  FFMA R10, R12, R10, R9 ;  /* 0x0000000a0c0a7223 */ /* 0x002fc80000000009 */
[----:B---3--:R-:W-:Y:S01]  /*0720*/  FFMA R27, R13, R11, R10 ;  /* 0x0000000b0d1b7223 */ /* 0x008fe2000000000a */
[----:B------:R-:W-:Y:S06]  /*0730*/  @P0 BRA `(.L_x_5) ;  /* 0xfffffffc005c0947 */ /* 0x000fec000383ffff */
[----:B------:R-:W-:-:S07]  /*0740*/  MOV R22, R16 ;  /* 0x0000001000167202 */ /* 0x000fce0000000f00 */
.L_x_4:
[----:B------:R-:W-:-:S13]  /*0750*/  ISETP.NE.AND P0, PT, R18, RZ, PT ;  /* 0x000000ff1200720c */ /* 0x000fda0003f05270 */
[----:B------:R-:W-:Y:S05]  /*0760*/  @!P0 BRA `(.L_x_3) ;  /* 0x0000000000dc8947 */ /* 0x000fea0003800000 */
[----:B------:R-:W-:Y:S01]  /*0770*/  VIADD R8, R18, 0xffffffff ;  /* 0xffffffff12087836 */ /* 0x000fe20000000000 */
[----:B------:R-:W-:-:S04]  /*0780*/  ISETP.NE.AND P1, PT, R17, RZ, PT ;  /* 0x000000ff1100720c */ /* 0x000fc80003f25270 */
[----:B------:R-:W-:-:S13]  /*0790*/  ISETP.GE.U32.AND P0, PT, R8, 0x7, PT ;  /* 0x000000070800780c */ /* 0x000fda0003f06070 */
[----:B------:R-:W-:Y:S05]  /*07a0*/  @!P0 BRA `(.L_x_6) ;  /* 0x0000000000548947 */ /* 0x000fea0003800000 */
[C---:B------:R-:W-:Y:S01]  /*07b0*/  IMAD R24, R22.reuse, 0x100, R21 ;  /* 0x0000010016187824 */ /* 0x040fe200078e0215 */
[C---:B------:R-:W-:Y:S01]  /*07c0*/  LEA R26, R22.reuse, R23, 0x2 ;  /* 0x00000017161a7211 */ /* 0x040fe200078e10ff */
[----:B------:R-:W-:-:S03]  /*07d0*/  VIADD R22, R22, 0x8 ;  /* 0x0000000816167836 */ /* 0x000fc60000000000 */
[----:B0-----:R-:W-:Y:S04]  /*07e0*/  LDS R12, [R24] ;  /* 0x00000000180c7984 */ /* 0x001fe80000000800 */
[----:B------:R-:W0:Y:S04]  /*07f0*/  LDS.128 R8, [R26] ;  /* 0x000000001a087984 */ /* 0x000e280000000c00 */
[----:B------:R-:W1:Y:S04]  /*0800*/  LDS R15, [R24+0x100] ;  /* 0x00010000180f7984 */ /* 0x000e680000000800 */
[----:B------:R-:W2:Y:S04]  /*0810*/  LDS R13, [R24+0x200] ;  /* 0x00020000180d7984 */ /* 0x000ea80000000800 */
[----:B------:R-:W-:Y:S01]  /*0820*/  LDS R29, [R24+0x700] ;  /* 0x00070000181d7984 */ /* 0x000fe20000000800 */
[----:B0-----:R-:W-:-:S03]  /*0830*/  FFMA R12, R8, R12, R27 ;  /* 0x0000000c080c7223 */ /* 0x001fc6000000001b */
[----:B------:R-:W0:Y:S01]  /*0840*/  LDS R8, [R24+0x300] ;  /* 0x0003000018087984 */ /* 0x000e220000000800 */
[----:B-1----:R-:W-:-:S03]  /*0850*/  FFMA R12, R15, R9, R12 ;  /* 0x000000090f0c7223 */ /* 0x002fc6000000000c */
[----:B------:R-:W-:Y:S01]  /*0860*/  LDS R9, [R24+0x400] ;  /* 0x0004000018097984 */ /* 0x000fe20000000800 */
[----:B--2---:R-:W-:-:S03]  /*0870*/  FFMA R27, R13, R10, R12 ;  /* 0x0000000a0d1b7223 */ /* 0x004fc6000000000c */
[----:B------:R-:W1:Y:S01]  /*0880*/  LDS.128 R12, [R26+0x10] ;  /* 0x000010001a0c7984 */ /* 0x000e620000000c00 */
[----:B0-----:R-:W-:-:S03]  /*0890*/  FFMA R11, R8, R11, R27 ;  /* 0x0000000b080b7223 */ /* 0x001fc6000000001b */
[----:B------:R-:W0:Y:S04]  /*08a0*/  LDS R27, [R24+0x500] ;  /* 0x00050000181b7984 */ /* 0x000e280000000800 */
[----:B------:R-:W2:Y:S01]  /*08b0*/  LDS R8, [R24+0x600] ;  /* 0x0006000018087984 */ /* 0x000ea20000000800 */
[----:B-1----:R-:W-:-:S04]  /*08c0*/  FFMA R12, R12, R9, R11 ;  /* 0x000000090c0c7223 */ /* 0x002fc8000000000b */
[----:B0-----:R-:W-:-:S04]  /*08d0*/  FFMA R13, R27, R13, R12 ;  /* 0x0000000d1b0d7223 */ /* 0x001fc8000000000c */
[----:B--2---:R-:W-:-:S04]  /*08e0*/  FFMA R8, R8, R14, R13 ;  /* 0x0000000e08087223 */ /* 0x004fc8000000000d */
[----:B------:R-:W-:-:S07]  /*08f0*/  FFMA R27, R29, R15, R8 ;  /* 0x0000000f1d1b7223 */ /* 0x000fce0000000008 */
.L_x_6:
[----:B------:R-:W-:Y:S05]  /*0900*/  @!P1 BRA `(.L_x_3) ;  /* 0x0000000000749947 */ /* 0x000fea0003800000 */
[----:B------:R-:W-:Y:S01]  /*0910*/  VIADD R8, R17, 0xffffffff ;  /* 0xffffffff11087836 */ /* 0x000fe20000000000 */
[----:B------:R-:W-:-:S04]  /*0920*/  ISETP.NE.AND P1, PT, R7, RZ, PT ;  /* 0x000000ff0700720c */ /* 0x000fc80003f25270 */
[----:B------:R-:W-:-:S13]  /*0930*/  ISETP.GE.U32.AND P0, PT, R8, 0x3, PT ;  /* 0x000000030800780c */ /* 0x000fda0003f06070 */
[----:B------:R-:W-:Y:S05]  /*0940*/  @!P0 BRA `(.L_x_7) ;  /* 0x0000000000308947 */ /* 0x000fea0003800000 */
[C---:B------:R-:W-:Y:S01]  /*0950*/  IMAD R8, R22.reuse, 0x4, R23 ;  /* 0x0000000416087824 */ /* 0x040fe200078e0217 */
[C---:B0-----:R-:W-:Y:S01]  /*0960*/  LEA R12, R22.reuse, R21, 0x8 ;  /* 0x00000015160c7211 */ /* 0x041fe200078e40ff */
[----:B------:R-:W-:-:S04]  /*0970*/  VIADD R22, R22, 0x4 ;  /* 0x0000000416167836 */ /* 0x000fc80000000000 */
[----:B------:R-:W-:Y:S04]  /*0980*/  LDS R13, [R12] ;  /* 0x000000000c0d7984 */ /* 0x000fe80000000800 */
[----:B------:R-:W0:Y:S04]  /*0990*/  LDS.128 R8, [R8] ;  /* 0x0000000008087984 */ /* 0x000e280000000c00 */
[----:B------:R-:W1:Y:S04]  /*09a0*/  LDS R15, [R12+0x100] ;  /* 0x000100000c0f7984 */ /* 0x000e680000000800 */
[----:B------:R-:W2:Y:S04]  /*09b0*/  LDS R24, [R12+0x200] ;  /* 0x000200000c187984 */ /* 0x000ea80000000800 */
[----:B------:R-:W3:Y:S01]  /*09c0*/  LDS R29, [R12+0x300] ;  /* 0x000300000c1d7984 */ /* 0x000ee20000000800 */
[----:B0-----:R-:W-:-:S04]  /*09d0*/  FFMA R14, R8, R13, R27 ;  /* 0x0000000d080e7223 */ /* 0x001fc8000000001b */
[----:B-1----:R-:W-:-:S04]  /*09e0*/  FFMA R9, R15, R9, R14 ;  /* 0x000000090f097223 */ /* 0x002fc8000000000e */
[----:B--2---:R-:W-:-:S04]  /*09f0*/  FFMA R10, R24, R10, R9 ;  /* 0x0000000a180a7223 */ /* 0x004fc80000000009 */
[----:B---3--:R-:W-:-:S07]  /*0a00*/  FFMA R27, R29, R11, R10 ;  /* 0x0000000b1d1b7223 */ /* 0x008fce000000000a */
.L_x_7:
[----:B------:R-:W-:Y:S05]  /*0a10*/  @!P1 BRA `(.L_x_3) ;  /* 0x0000000000309947 */ /* 0x000fea0003800000 */
[C---:B------:R-:W-:Y:S01]  /*0a20*/  LEA R8, R22.reuse, R23, 0x2 ;  /* 0x0000001716087211 */ /* 0x040fe200078e10ff */
[----:B------:R-:W-:Y:S01]  /*0a30*/  IMAD R13, R22, 0x100, R21 ;  /* 0x00000100160d7824 */ /* 0x000fe200078e0215 */
[----:B------:R-:W-:-:S04]  /*0a40*/  ISETP.NE.AND P0, PT, R7, 0x1, PT ;  /* 0x000000010700780c */ /* 0x000fc80003f05270 */
[----:B------:R-:W-:Y:S04]  /*0a50*/  LDS.128 R8, [R8] ;  /* 0x0000000008087984 */ /* 0x000fe80000000c00 */
[----:B0-----:R-:W0:Y:S02]  /*0a60*/  LDS R12, [R13] ;  /* 0x000000000d0c7984 */ /* 0x001e240000000800 */
[----:B0-----:R-:W-:-:S03]  /*0a70*/  FFMA R27, R8, R12, R27 ;  /* 0x0000000c081b7223 */ /* 0x001fc6000000001b */
[----:B------:R-:W-:Y:S05]  /*0a80*/  @!P0 BRA `(.L_x_3) ;  /* 0x0000000000148947 */ /* 0x000fea0003800000 */
[----:B------:R-:W-:Y:S01]  /*0a90*/  ISETP.NE.AND P0, PT, R7, 0x2, PT ;  /* 0x000000020700780c */ /* 0x000fe20003f05270 */
[----:B------:R-:W0:-:S12]  /*0aa0*/  LDS R8, [R13+0x100] ;  /* 0x000100000d087984 */ /* 0x000e180000000800 */
[----:B------:R-:W1:Y:S01]  /*0ab0*/  @P0 LDS R12, [R13+0x200] ;  /* 0x000200000d0c0984 */ /* 0x000e620000000800 */
[----:B0-----:R-:W-:-:S04]  /*0ac0*/  FFMA R27, R8, R9, R27 ;  /* 0x00000009081b7223 */ /* 0x001fc8000000001b */
[----:B-1----:R-:W-:-:S07]  /*0ad0*/  @P0 FFMA R27, R12, R10, R27 ;  /* 0x0000000a0c1b0223 */ /* 0x002fce000000001b */
.L_x_3:
[----:B------:R-:W-:Y:S01]  /*0ae0*/  UIADD3 UR4, UPT, UPT, UR4, 0x1, URZ ;  /* 0x0000000104047890 */ /* 0x000fe2000fffe0ff */
[----:B------:R-:W-:Y:S05]  /*0af0*/  BAR.SYNC.DEFER_BLOCKING 0x0 ;  /* 0x0000000000007b1d */ /* 0x000fea0000010000 */
[----:B------:R-:W-:-:S04]  /*0b00*/  I2FP.F32.U32 R8, UR4 ;  /* 0x0000000400087c45 */ /* 0x000fc80008201000 */
[----:B------:R-:W-:-:S13]  /*0b10*/  FSETP.GT.AND P0, PT, R3, R8, PT ;  /* 0x000000080300720b */ /* 0x000fda0003f04000 */
[----:B------:R-:W-:Y:S05]  /*0b20*/  @P0 BRA `(.L_x_8) ;  /* 0xfffffff400e80947 */ /* 0x000fea000383ffff */
.L_x_2:
[----:B------:R-:W1:Y:S01]  /*0b30*/  LDCU UR4, c[0x0][0x3a0] ;  /* 0x00007400ff0477ac */ /* 0x000e620008000800 */
[----:B------:R-:W-:-:S04]  /*0b40*/  VIMNMX R0, PT, PT, R25, R20, !PT ;  /* 0x0000001419007248 */ /* 0x000fc80007fe0100 */
[----:B-1----:R-:W-:-:S13]  /*0b50*/  ISETP.GE.AND P0, PT, R0, UR4, PT ;  /* 0x0000000400007c0c */ /* 0x002fda000bf06270 */
[----:B------:R-:W1:Y:S01]  /*0b60*/  @!P0 LDC.64 R2, c[0x0][0x398] ;  /* 0x0000e600ff028b82 */ /* 0x000e620000000a00 */
[----:B------:R-:W-:-:S04]  /*0b70*/  @!P0 IMAD R25, R25, UR4, R20 ;  /* 0x0000000419198c24 */ /* 0x000fc8000f8e0214 */
[----:B-1----:R-:W-:-:S05]  /*0b80*/  @!P0 IMAD.WIDE R2, R25, 0x4, R2 ;  /* 0x0000000419028825 */ /* 0x002fca00078e0202 */
[----:B------:R-:W-:Y:S01]  /*0b90*/  @!P0 STG.E desc[UR8][R2.64], R27 ;  /* 0x0000001b02008986 */ /* 0x000fe2000c101908 */
[----:B------:R-:W-:Y:S06]  /*0ba0*/  BAR.SYNC.DEFER_BLOCKING 0x0 ;  /* 0x0000000000007b1d */ /* 0x000fec0000010000 */
[----:B------:R-:W-:Y:S05]  /*0bb0*/  EXIT ;  /* 0x000000000000794d */ /* 0x000fea0003800000 */
        .weak           $__internal_0_$__cuda_sm3x_div_rn_noftz_f32_slowpath
        .type           $__internal_0_$__cuda_sm3x_div_rn_noftz_f32_slowpath,@function
        .size           $__internal_0_$__cuda_sm3x_div_rn_noftz_f32_slowpath,(.L_x_25 - $__internal_0_$__cuda_sm3x_div_rn_noftz_f32_slowpath)
$__internal_0_$__cuda_sm3x_div_rn_noftz_f32_slowpath:
[--C-:B------:R-:W-:Y:S01]  /*0bc0*/  SHF.R.U32.HI R7, RZ, 0x17, R4.reuse ;  /* 0x00000017ff077819 */ /* 0x100fe20000011604 */
[--C-:B------:R-:W-:Y:S01]  /*0bd0*/  IMAD.MOV.U32 R9, RZ, RZ, R3.reuse ;  /* 0x000000ffff097224 */ /* 0x100fe200078e0003 */
[----:B------:R-:W-:Y:S01]  /*0be0*/  SHF.R.U32.HI R5, RZ, 0x17, R3 ;  /* 0x00000017ff057819 */ /* 0x000fe20000011603 */
[----:B------:R-:W-:Y:S01]  /*0bf0*/  IMAD.MOV.U32 R10, RZ, RZ, R4 ;  /* 0x000000ffff0a7224 */ /* 0x000fe200078e0004 */
[----:B------:R-:W-:Y:S02]  /*0c00*/  LOP3.LUT R7, R7, 0xff, RZ, 0xc0, !PT ;  /* 0x000000ff07077812 */ /* 0x000fe400078ec0ff */
[----:B------:R-:W-:-:S03]  /*0c10*/  LOP3.LUT R8, R5, 0xff, RZ, 0xc0, !PT ;  /* 0x000000ff05087812 */ /* 0x000fc600078ec0ff */
[----:B------:R-:W-:Y:S01]  /*0c20*/  VIADD R12, R7, 0xffffffff ;  /* 0xffffffff070c7836 */ /* 0x000fe20000000000 */
[----:B------:R-:W-:-:S04]  /*0c30*/  IADD3 R11, PT, PT, R8, -0x1, RZ ;  /* 0xffffffff080b7810 */ /* 0x000fc80007ffe0ff */
[----:B------:R-:W-:-:S04]  /*0c40*/  ISETP.GT.U32.AND P0, PT, R12, 0xfd, PT ;  /* 0x000000fd0c00780c */ /* 0x000fc80003f04070 */
[----:B------:R-:W-:-:S13]  /*0c50*/  ISETP.GT.U32.OR P0, PT, R11, 0xfd, P0 ;  /* 0x000000fd0b00780c */ /* 0x000fda0000704470 */
[----:B------:R-:W-:Y:S01]  /*0c60*/  @!P0 MOV R5, RZ ;  /* 0x000000ff00058202 */ /* 0x000fe20000000f00 */
[----:B------:R-:W-:Y:S06]  /*0c70*/  @!P0 BRA `(.L_x_9) ;  /* 0x00000000005c8947 */ /* 0x000fec0003800000 */
[----:B------:R-:W-:Y:S02]  /*0c80*/  FSETP.GTU.FTZ.AND P0, PT, |R3|, +INF , PT ;  /* 0x7f8000000300780b */ /* 0x000fe40003f1c200 */
[----:B------:R-:W-:-:S04]  /*0c90*/  FSETP.GTU.FTZ.AND P1, PT, |R4|, +INF , PT ;  /* 0x7f8000000400780b */ /* 0x000fc80003f3c200 */
[----:B------:R-:W-:-:S13]  /*0ca0*/  PLOP3.LUT P0, PT, P0, P1, PT, 0xf8, 0x8f ;  /* 0x00000000008f781c */ /* 0x000fda0000703f70 */
[----:B------:R-:W-:Y:S05]  /*0cb0*/  @P0 BRA `(.L_x_10) ;  /* 0x0000000400440947 */ /* 0x000fea0003800000 */
[----:B------:R-:W-:-:S13]  /*0cc0*/  LOP3.LUT P0, RZ, R10, 0x7fffffff, R9, 0xc8, !PT ;  /* 0x7fffffff0aff7812 */ /* 0x000fda000780c809 */
[----:B------:R-:W-:Y:S05]  /*0cd0*/  @!P0 BRA `(.L_x_11) ;  /* 0x0000000400348947 */ /* 0x000fea0003800000 */
[C---:B------:R-:W-:Y:S02]  /*0ce0*/  FSETP.NEU.FTZ.AND P2, PT, |R3|.reuse, +INF , PT ;  /* 0x7f8000000300780b */ /* 0x040fe40003f5d200 */
[----:B------:R-:W-:Y:S02]  /*0cf0*/  FSETP.NEU.FTZ.AND P1, PT, |R4|, +INF , PT ;  /* 0x7f8000000400780b */ /* 0x000fe40003f3d200 */
[----:B------:R-:W-:-:S11]  /*0d00*/  FSETP.NEU.FTZ.AND P0, PT, |R3|, +INF , PT ;  /* 0x7f8000000300780b */ /* 0x000fd60003f1d200 */
[----:B------:R-:W-:Y:S05]  /*0d10*/  @!P1 BRA !P2, `(.L_x_11) ;  /* 0x0000000400249947 */ /* 0x000fea0005000000 */
[----:B------:R-:W-:-:S04]  /*0d20*/  LOP3.LUT P2, RZ, R9, 0x7fffffff, RZ, 0xc0, !PT ;  /* 0x7fffffff09ff7812 */ /* 0x000fc8000784c0ff */
[----:B------:R-:W-:-:S13]  /*0d30*/  PLOP3.LUT P1, PT, P1, P2, PT, 0x2f, 0xf2 ;  /* 0x0000000000f2781c */ /* 0x000fda0000f24577 */
[----:B------:R-:W-:Y:S05]  /*0d40*/  @P1 BRA `(.L_x_12) ;  /* 0x0000000400101947 */ /* 0x000fea0003800000 */
[----:B------:R-:W-:-:S04]  /*0d50*/  LOP3.LUT P1, RZ, R10, 0x7fffffff, RZ, 0xc0, !PT ;  /* 0x7fffffff0aff7812 */ /* 0x000fc8000782c0ff */
[----:B------:R-:W-:-:S13]  /*0d60*/  PLOP3.LUT P0, PT, P0, P1, PT, 0x2f, 0xf2 ;  /* 0x0000000000f2781c */ /* 0x000fda0000702577 */
[----:B------:R-:W-:Y:S05]  /*0d70*/  @P0 BRA `(.L_x_13) ;  /* 0x0000000000f80947 */ /* 0x000fea0003800000 */
[----:B------:R-:W-:Y:S02]  /*0d80*/  ISETP.GE.AND P0, PT, R11, RZ, PT ;  /* 0x000000ff0b00720c */ /* 0x000fe40003f06270 */
[----:B------:R-:W-:-:S11]  /*0d90*/  ISETP.GE.AND P1, PT, R12, RZ, PT ;  /* 0x000000ff0c00720c */ /* 0x000fd60003f26270 */
[----:B------:R-:W-:Y:S02]  /*0da0*/  @P0 IMAD.MOV.U32 R5, RZ, RZ, RZ ;  /* 0x000000ffff050224 */ /* 0x000fe400078e00ff */
[----:B------:R-:W-:Y:S01]  /*0db0*/  @!P0 FFMA R9, R3, 1.84467440737095516160e+19, RZ ;  /* 0x5f80000003098823 */ /* 0x000fe200000000ff */
[----:B------:R-:W-:Y:S02]  /*0dc0*/  @!P0 IMAD.MOV.U32 R5, RZ, RZ, -0x40 ;  /* 0xffffffc0ff058424 */ /* 0x000fe400078e00ff */
[----:B------:R-:W-:-:S03]  /*0dd0*/  @!P1 FFMA R10, R4, 1.84467440737095516160e+19, RZ ;  /* 0x5f800000040a9823 */ /* 0x000fc600000000ff */
[----:B------:R-:W-:-:S07]  /*0de0*/  @!P1 IADD3 R5, PT, PT, R5, 0x40, RZ ;  /* 0x0000004005059810 */ /* 0x000fce0007ffe0ff */
.L_x_9:
[----:B------:R-:W-:Y:S02]  /*0df0*/  LEA R3, R7, 0xc0800000, 0x17 ;  /* 0xc080000007037811 */ /* 0x000fe400078eb8ff */
[----:B------:R-:W-:-:S03]  /*0e00*/  IADD3 R8, PT, PT, R8, -0x7f, RZ ;  /* 0xffffff8108087810 */ /* 0x000fc60007ffe0ff */
[----:B------:R-:W-:Y:S02]  /*0e10*/  IMAD.IADD R10, R10, 0x1, -R3 ;  /* 0x000000010a0a7824 */ /* 0x000fe400078e0a03 */
[C---:B------:R-:W-:Y:S01]  /*0e20*/  IMAD R3, R8.reuse, -0x800000, R9 ;  /* 0xff80000008037824 */ /* 0x040fe200078e0209 */
[----:B------:R-:W-:Y:S01]  /*0e30*/  IADD3 R8, PT, PT, R8, 0x7f, -R7 ;  /* 0x0000007f08087810 */ /* 0x000fe20007ffe807 */
[----:B------:R-:W0:Y:S01]  /*0e40*/  MUFU.RCP R4, R10 ;  /* 0x0000000a00047308 */ /* 0x000e220000001000 */
[----:B------:R-:W-:-:S03]  /*0e50*/  FADD.FTZ R12, -R10, -RZ ;  /* 0x800000ff0a0c7221 */ /* 0x000fc60000010100 */
[----:B------:R-:W-:Y:S02]  /*0e60*/  IMAD.IADD R8, R8, 0x1, R5 ;  /* 0x0000000108087824 */ /* 0x000fe400078e0205 */
[----:B0-----:R-:W-:-:S04]  /*0e70*/  FFMA R11, R4, R12, 1 ;  /* 0x3f800000040b7423 */ /* 0x001fc8000000000c */
[----:B------:R-:W-:-:S04]  /*0e80*/  FFMA R11, R4, R11, R4 ;  /* 0x0000000b040b7223 */ /* 0x000fc80000000004 */
[----:B------:R-:W-:-:S04]  /*0e90*/  FFMA R4, R3, R11, RZ ;  /* 0x0000000b03047223 */ /* 0x000fc800000000ff */
[----:B------:R-:W-:-:S04]  /*0ea0*/  FFMA R9, R12, R4, R3 ;  /* 0x000000040c097223 */ /* 0x000fc80000000003 */
[----:B------:R-:W-:-:S04]  /*0eb0*/  FFMA R14, R11, R9, R4 ;  /* 0x000000090b0e7223 */ /* 0x000fc80000000004 */
[----:B------:R-:W-:-:S04]  /*0ec0*/  FFMA R9, R12, R14, R3 ;  /* 0x0000000e0c097223 */ /* 0x000fc80000000003 */
[----:B------:R-:W-:-:S05]  /*0ed0*/  FFMA R3, R11, R9, R14 ;  /* 0x000000090b037223 */ /* 0x000fca000000000e */
[----:B------:R-:W-:-:S04]  /*0ee0*/  SHF.R.U32.HI R4, RZ, 0x17, R3 ;  /* 0x00000017ff047819 */ /* 0x000fc80000011603 */
[----:B------:R-:W-:-:S04]  /*0ef0*/  LOP3.LUT R4, R4, 0xff, RZ, 0xc0, !PT ;  /* 0x000000ff04047812 */ /* 0x000fc800078ec0ff */
[----:B------:R-:W-:-:S05]  /*0f00*/  IADD3 R10, PT, PT, R4, R8, RZ ;  /* 0x00000008040a7210 */ /* 0x000fca0007ffe0ff */
[----:B------:R-:W-:-:S05]  /*0f10*/  VIADD R4, R10, 0xffffffff ;  /* 0xffffffff0a047836 */ /* 0x000fca0000000000 */
[----:B------:R-:W-:-:S13]  /*0f20*/  ISETP.GE.U32.AND P0, PT, R4, 0xfe, PT ;  /* 0x000000fe0400780c */ /* 0x000fda0003f06070 */
[----:B------:R-:W-:Y:S05]  /*0f30*/  @!P0 BRA `(.L_x_14) ;  /* 0x0000000000808947 */ /* 0x000fea0003800000 */
[----:B------:R-:W-:-:S13]  /*0f40*/  ISETP.GT.AND P0, PT, R10, 0xfe, PT ;  /* 0x000000fe0a00780c */ /* 0x000fda0003f04270 */
[----:B------:R-:W-:Y:S05]  /*0f50*/  @P0 BRA `(.L_x_15) ;  /* 0x00000000006c0947 */ /* 0x000fea0003800000 */
[----:B------:R-:W-:-:S13]  /*0f60*/  ISETP.GE.AND P0, PT, R10, 0x1, PT ;  /* 0x000000010a00780c */ /* 0x000fda0003f06270 */
[----:B------:R-:W-:Y:S05]  /*0f70*/  @P0 BRA `(.L_x_16) ;  /* 0x0000000000980947 */ /* 0x000fea0003800000 */
[----:B------:R-:W-:Y:S02]  /*0f80*/  ISETP.GE.AND P0, PT, R10, -0x18, PT ;  /* 0xffffffe80a00780c */ /* 0x000fe40003f06270 */
[----:B------:R-:W-:-:S11]  /*0f90*/  LOP3.LUT R3, R3, 0x80000000, RZ, 0xc0, !PT ;  /* 0x8000000003037812 */ /* 0x000fd600078ec0ff */
[----:B------:R-:W-:Y:S05]  /*0fa0*/  @!P0 BRA `(.L_x_16) ;  /* 0x00000000008c8947 */ /* 0x000fea0003800000 */
[CCC-:B------:R-:W-:Y:S01]  /*0fb0*/  FFMA.RZ R4, R11.reuse, R9.reuse, R14.reuse ;  /* 0x000000090b047223 */ /* 0x1c0fe2000000c00e */
[C---:B------:R-:W-:Y:S01]  /*0fc0*/  IADD3 R8, PT, PT, R10.reuse, 0x20, RZ ;  /* 0x000000200a087810 */ /* 0x040fe20007ffe0ff */
[CCC-:B------:R-:W-:Y:S01]  /*0fd0*/  FFMA.RM R5, R11.reuse, R9.reuse, R14.reuse ;  /* 0x000000090b057223 */ /* 0x1c0fe2000000400e */
[----:B------:R-:W-:Y:S02]  /*0fe0*/  ISETP.NE.AND P2, PT, R10, RZ, PT ;  /* 0x000000ff0a00720c */ /* 0x000fe40003f45270 */
[----:B------:R-:W-:Y:S01]  /*0ff0*/  LOP3.LUT R7, R4, 0x7fffff, RZ, 0xc0, !PT ;  /* 0x007fffff04077812 */ /* 0x000fe200078ec0ff */
[----:B------:R-:W-:Y:S01]  /*1000*/  FFMA.RP R4, R11, R9, R14 ;  /* 0x000000090b047223 */ /* 0x000fe2000000800e */
[----:B------:R-:W-:Y:S01]  /*1010*/  IMAD.MOV R9, RZ, RZ, -R10 ;  /* 0x000000ffff097224 */ /* 0x000fe200078e0a0a */
[----:B------:R-:W-:Y:S02]  /*1020*/  ISETP.NE.AND P1, PT, R10, RZ, PT ;  /* 0x000000ff0a00720c */ /* 0x000fe40003f25270 */
[----:B------:R-:W-:-:S02]  /*1030*/  LOP3.LUT R7, R7, 0x800000, RZ, 0xfc, !PT ;  /* 0x0080000007077812 */ /* 0x000fc400078efcff */
[----:B------:R-:W-:Y:S02]  /*1040*/  FSETP.NEU.FTZ.AND P0, PT, R4, R5, PT ;  /* 0x000000050400720b */ /* 0x000fe40003f1d000 */
[----:B------:R-:W-:Y:S02]  /*1050*/  SHF.L.U32 R8, R7, R8, RZ ;  /* 0x0000000807087219 */ /* 0x000fe400000006ff */
[----:B------:R-:W-:Y:S02]  /*1060*/  SEL R4, R9, RZ, P2 ;  /* 0x000000ff09047207 */ /* 0x000fe40001000000 */
[----:B------:R-:W-:Y:S02]  /*1070*/  ISETP.NE.AND P1, PT, R8, RZ, P1 ;  /* 0x000000ff0800720c */ /* 0x000fe40000f25270 */
[----:B------:R-:W-:Y:S02]  /*1080*/  SHF.R.U32.HI R4, RZ, R4, R7 ;  /* 0x00000004ff047219 */ /* 0x000fe40000011607 */
[----:B------:R-:W-:-:S02]  /*1090*/  PLOP3.LUT P0, PT, P0, P1, PT, 0xf8, 0x8f ;  /* 0x00000000008f781c */ /* 0x000fc40000703f70 */
[----:B------:R-:W-:Y:S02]  /*10a0*/  SHF.R.U32.HI R8, RZ, 0x1, R4 ;  /* 0x00000001ff087819 */ /* 0x000fe40000011604 */
[----:B------:R-:W-:-:S04]  /*10b0*/  SEL R5, RZ, 0x1, !P0 ;  /* 0x00000001ff057807 */ /* 0x000fc80004000000 */
[----:B------:R-:W-:-:S04]  /*10c0*/  LOP3.LUT R5, R5, 0x1, R8, 0xf8, !PT ;  /* 0x0000000105057812 */ /* 0x000fc800078ef808 */
[----:B------:R-:W-:-:S04]  /*10d0*/  LOP3.LUT R5, R5, R4, RZ, 0xc0, !PT ;  /* 0x0000000405057212 */ /* 0x000fc800078ec0ff */
[----:B------:R-:W-:-:S04]  /*10e0*/  IADD3 R8, PT, PT, R8, R5, RZ ;  /* 0x0000000508087210 */ /* 0x000fc80007ffe0ff */
[----:B------:R-:W-:Y:S01]  /*10f0*/  LOP3.LUT R3, R8, R3, RZ, 0xfc, !PT ;  /* 0x0000000308037212 */ /* 0x000fe200078efcff */
[----:B------:R-:W-:Y:S06]  /*1100*/  BRA `(.L_x_16) ;  /* 0x0000000000347947 */ /* 0x000fec0003800000 */
.L_x_15:
[----:B------:R-:W-:-:S04]  /*1110*/  LOP3.LUT R3, R3, 0x80000000, RZ, 0xc0, !PT ;  /* 0x8000000003037812 */ /* 0x000fc800078ec0ff */
[----:B------:R-:W-:Y:S01]  /*1120*/  LOP3.LUT R3, R3, 0x7f800000, RZ, 0xfc, !PT ;  /* 0x7f80000003037812 */ /* 0x000fe200078efcff */
[----:B------:R-:W-:Y:S06]  /*1130*/  BRA `(.L_x_16) ;  /* 0x0000000000287947 */ /* 0x000fec0003800000 */
.L_x_14:
[----:B------:R-:W-:Y:S01]  /*1140*/  IMAD R3, R8, 0x800000, R3 ;  /* 0x0080000008037824 */ /* 0x000fe200078e0203 */
[----:B------:R-:W-:Y:S06]  /*1150*/  BRA `(.L_x_16) ;  /* 0x0000000000207947 */ /* 0x000fec0003800000 */
.L_x_13:
[----:B------:R-:W-:-:S04]  /*1160*/  LOP3.LUT R3, R10, 0x80000000, R9, 0x48, !PT ;  /* 0x800000000a037812 */ /* 0x000fc800078e4809 */
[----:B------:R-:W-:Y:S01]  /*1170*/  LOP3.LUT R3, R3, 0x7f800000, RZ, 0xfc, !PT ;  /* 0x7f80000003037812 */ /* 0x000fe200078efcff */
[----:B------:R-:W-:Y:S06]  /*1180*/  BRA `(.L_x_16) ;  /* 0x0000000000147947 */ /* 0x000fec0003800000 */
.L_x_12:
[----:B------:R-:W-:Y:S01]  /*1190*/  LOP3.LUT R3, R10, 0x80000000, R9, 0x48, !PT ;  /* 0x800000000a037812 */ /* 0x000fe200078e4809 */
[----:B------:R-:W-:Y:S06]  /*11a0*/  BRA `(.L_x_16) ;  /* 0x00000000000c7947 */ /* 0x000fec0003800000 */
.L_x_11:
[----:B------:R-:W0:Y:S01]  /*11b0*/  MUFU.RSQ R3, -QNAN ;  /* 0xffc0000000037908 */ /* 0x000e220000001400 */
[----:B------:R-:W-:Y:S05]  /*11c0*/  BRA `(.L_x_16) ;  /* 0x0000000000047947 */ /* 0x000fea0003800000 */
.L_x_10:
[----:B------:R-:W-:-:S07]  /*11d0*/  FADD.FTZ R3, R3, R4 ;  /* 0x0000000403037221 */ /* 0x000fce0000010000 */
.L_x_16:
[----:B------:R-:W-:-:S04]  /*11e0*/  HFMA2 R7, -RZ, RZ, 0, 0 ;  /* 0x00000000ff077431 */ /* 0x000fc800000001ff */
[----:B0-----:R-:W-:Y:S05]  /*11f0*/  RET.REL.NODEC R6 `(_Z25matrixMulKernelWIthTilingPfS_iS_i) ;  /* 0xffffffec06807950 */ /* 0x001fea0003c3ffff */
.L_x_17:
        /* <DEDUP_REMOVED lines=16> */
.L_x_25:


//--------------------- .text._Z15matrixMulKernelPfS_S_i --------------------------
	.section	.text._Z15matrixMulKernelPfS_S_i,"ax",@progbits
	.align	128
        .global         _Z15matrixMulKernelPfS_S_i
        .type           _Z15matrixMulKernelPfS_S_i,@function
        .size           _Z15matrixMulKernelPfS_S_i,(.L_x_28 - _Z15matrixMulKernelPfS_S_i)
        .other          _Z15matrixMulKernelPfS_S_i,@"STO_CUDA_ENTRY STV_DEFAULT"
_Z15matrixMulKernelPfS_S_i:
.text._Z15matrixMulKernelPfS_S_i:
[----:B------:R-:W-:Y:S01]  /*0000*/  LDC R1, c[0x0][0x37c] ;  /* 0x0000df00ff017b82 */ /* 0x000fe20000000800 */
[----:B------:R-:W0:Y:S07]  /*0010*/  S2R R0, SR_TID.Y ;  /* 0x0000000000007919 */ /* 0x000e2e0000002200 */
[----:B------:R-:W0:Y:S01]  /*0020*/  S2UR UR4, SR_CTAID.Y ;  /* 0x00000000000479c3 */ /* 0x000e220000002600 */
[----:B------:R-:W1:Y:S01]  /*0030*/  LDCU UR18, c[0x0][0x398] ;  /* 0x00007300ff1277ac */ /* 0x000e620008000800 */
[----:B------:R-:W-:Y:S01]  /*0040*/  BSSY.RECONVERGENT B0, `(.L_x_18) ;  /* 0x00000a7000007945 */ /* 0x000fe20003800200 */
[----:B------:R-:W2:Y:S05]  /*0050*/  S2R R3, SR_TID.X ;  /* 0x0000000000037919 */ /* 0x000eaa0000002100 */
[----:B------:R-:W0:Y:S08]  /*0060*/  LDC R13, c[0x0][0x364] ;  /* 0x0000d900ff0d7b82 */ /* 0x000e300000000800 */
[----:B------:R-:W2:Y:S08]  /*0070*/  S2UR UR5, SR_CTAID.X ;  /* 0x00000000000579c3 */ /* 0x000eb00000002500 */
[----:B------:R-:W2:Y:S01]  /*0080*/  LDC R2, c[0x0][0x360] ;  /* 0x0000d800ff027b82 */ /* 0x000ea20000000800 */
[----:B0-----:R-:W-:-:S02]  /*0090*/  IMAD R13, R13, UR4, R0 ;  /* 0x000000040d0d7c24 */ /* 0x001fc4000f8e0200 */
[----:B--2---:R-:W-:-:S05]  /*00a0*/  IMAD R0, R2, UR5, R3 ;  /* 0x0000000502007c24 */ /* 0x004fca000f8e0203 */
[----:B------:R-:W-:-:S04]  /*00b0*/  VIMNMX R2, PT, PT, R13, R0, !PT ;  /* 0x000000000d027248 */ /* 0x000fc80007fe0100 */
[----:B-1----:R-:W-:-:S13]  /*00c0*/  ISETP.GE.AND P0, PT, R2, UR18, PT ;  /* 0x0000001202007c0c */ /* 0x002fda000bf06270 */
[----:B------:R-:W-:Y:S05]  /*00d0*/  @P0 BRA `(.L_x_19) ;  /* 0x0000000800740947 */ /* 0x000fea0003800000 */
[----:B------:R-:W-:Y:S01]  /*00e0*/  UISETP.GE.U32.AND UP1, UPT, UR18, 0x8, UPT ;  /* 0x000000081200788c */ /* 0x000fe2000bf26070 */
[----:B------:R-:W-:Y:S01]  /*00f0*/  HFMA2 R12, -RZ, RZ, 0, 0 ;  /* 0x00000000ff0c7431 */ /* 0x000fe200000001ff */
[----:B------:R-:W-:Y:S02]  /*0100*/  ULOP3.LUT UR19, UR18, 0x7, URZ, 0xc0, !UPT ;  /* 0x0000000712137892 */ /* 0x000fe4000f8ec0ff */
[----:B------:R-:W-:Y:S01]  /*0110*/  IMAD R13, R13, UR18, RZ ;  /* 0x000000120d0d7c24 */ /* 0x000fe2000f8e02ff */
[----:B------:R-:W0:Y:S01]  /*0120*/  LDCU.64 UR16, c[0x0][0x358] ;  /* 0x00006b00ff1077ac */ /* 0x000e220008000a00 */
[----:B------:R-:W-:Y:S01]  /*0130*/  UISETP.NE.AND UP0, UPT, UR19, URZ, UPT ;  /* 0x000000ff1300728c */ /* 0x000fe2000bf05270 */
[----:B------:R-:W-:Y:S02]  /*0140*/  UMOV UR4, URZ ;  /* 0x000000ff00047c82 */ /* 0x000fe40008000000 */
[----:B------:R-:W-:Y:S08]  /*0150*/  BRA.U !UP1, `(.L_x_20) ;  /* 0x0000000509087547 */ /* 0x000ff0000b800000 */
[----:B------:R-:W1:Y:S01]  /*0160*/  LDCU.128 UR20, c[0x0][0x380] ;  /* 0x00007000ff1477ac */ /* 0x000e620008000c00 */
[----:B------:R-:W-:Y:S02]  /*0170*/  MOV R12, RZ ;  /* 0x000000ff000c7202 */ /* 0x000fe40000000f00 */
[----:B------:R-:W-:Y:S01]  /*0180*/  MOV R14, R0 ;  /* 0x00000000000e7202 */ /* 0x000fe20000000f00 */
[----:B------:R-:W-:-:S04]  /*0190*/  ULOP3.LUT UR4, UR18, 0x7ffffff8, URZ, 0xc0, !UPT ;  /* 0x7ffffff812047892 */ /* 0x000fc8000f8ec0ff */
[----:B------:R-:W-:Y:S01]  /*01a0*/  UIADD3 UR5, UPT, UPT, -UR4, URZ, URZ ;  /* 0x000000ff04057290 */ /* 0x000fe2000fffe1ff */
[----:B-1----:R-:W-:Y:S01]  /*01b0*/  MOV R2, UR20 ;  /* 0x0000001400027c02 */ /* 0x002fe20008000f00 */
[----:B------:R-:W-:Y:S01]  /*01c0*/  UIMAD.WIDE UR6, UR18, 0xc, UR22 ;  /* 0x0000000c120678a5 */ /* 0x000fe2000f8e0216 */
[----:B------:R-:W-:Y:S01]  /*01d0*/  MOV R3, UR21 ;  /* 0x0000001500037c02 */ /* 0x000fe20008000f00 */
[----:B------:R-:W-:Y:S02]  /*01e0*/  UIMAD.WIDE UR8, UR18, 0x10, UR22 ;  /* 0x00000010120878a5 */ /* 0x000fe4000f8e0216 */
[----:B------:R-:W-:Y:S01]  /*01f0*/  UIMAD.WIDE UR10, UR18, 0x14, UR22 ;  /* 0x00000014120a78a5 */ /* 0x000fe2000f8e0216 */
[----:B------:R-:W-:Y:S01]  /*0200*/  IMAD.WIDE.U32 R2, R13, 0x4, R2 ;  /* 0x000000040d027825 */ /* 0x000fe200078e0002 */
[----:B------:R-:W-:Y:S02]  /*0210*/  UIMAD.WIDE UR12, UR18, 0x18, UR22 ;  /* 0x00000018120c78a5 */ /* 0x000fe4000f8e0216 */
[----:B------:R-:W-:Y:S01]  /*0220*/  UIMAD.WIDE UR14, UR18, 0x1c, UR22 ;  /* 0x0000001c120e78a5 */ /* 0x000fe2000f8e0216 */
[----:B------:R-:W-:-:S04]  /*0230*/  IADD3 R2, P0, PT, R2, 0x10, RZ ;  /* 0x0000001002027810 */ /* 0x000fc80007f1e0ff */
[----:B------:R-:W-:-:S09]  /*0240*/  IADD3.X R3, PT, PT, RZ, R3, RZ, P0, !PT ;  /* 0x00000003ff037210 */ /* 0x000fd200007fe4ff */
.L_x_21:
[----:B------:R-:W-:Y:S01]  /*0250*/  UIMAD.WIDE UR24, UR18, 0x4, UR22 ;  /* 0x00000004121878a5 */ /* 0x000fe2000f8e0216 */
[----:B------:R-:W-:Y:S01]  /*0260*/  MOV R23, 0x4 ;  /* 0x0000000400177802 */ /* 0x000fe20000000f00 */
[----:B------:R-:W-:Y:S01]  /*0270*/  UIMAD.WIDE UR20, UR18, 0x8, UR22 ;  /* 0x00000008121478a5 */ /* 0x000fe2000f8e0216 */
[----:B------:R-:W-:Y:S01]  /*0280*/  HFMA2 R11, -RZ, RZ, 0, 2.384185791015625e-07 ;  /* 0x00000004ff0b7431 */ /* 0x000fe200000001ff */
[----:B0-----:R-:W2:Y:S02]  /*0290*/  LDG.E R21, desc[UR16][R2.64+-0x10] ;  /* 0xfffff01002157981 */ /* 0x001ea4000c1e1900 */
[C---:B------:R-:W-:Y:S01]  /*02a0*/  IMAD.WIDE R22, R14.reuse, R23, UR22 ;  /* 0x000000160e167e25 */ /* 0x040fe2000f8e0217 */
[----:B------:R-:W-:Y:S01]  /*02b0*/  MOV R9, UR25 ;  /* 0x0000001900097c02 */ /* 0x000fe20008000f00 */
[----:B------:R-:W3:Y:S01]  /*02c0*/  LDG.E R19, desc[UR16][R2.64+-0xc] ;  /* 0xfffff41002137981 */ /* 0x000ee2000c1e1900 */
[----:B------:R-:W-:Y:S01]  /*02d0*/  MOV R24, UR20 ;  /* 0x0000001400187c02 */ /* 0x000fe20008000f00 */
[----:B------:R-:W-:Y:S01]  /*02e0*/  IMAD.U32 R8, RZ, RZ, UR24 ;  /* 0x00000018ff087e24 */ /* 0x000fe2000f8e00ff */
[----:B------:R-:W-:Y:S01]  /*02f0*/  MOV R25, UR21 ;  /* 0x0000001500197c02 */ /* 0x000fe20008000f00 */
[----:B------:R-:W2:Y:S02]  /*0300*/  LDG.E R22, desc[UR16][R22.64] ;  /* 0x0000001016167981 */ /* 0x000ea4000c1e1900 */
[C---:B------:R-:W-:Y:S01]  /*0310*/  IMAD.WIDE R8, R14.reuse, 0x4, R8 ;  /* 0x000000040e087825 */ /* 0x040fe200078e0208 */
[----:B------:R-:W-:Y:S01]  /*0320*/  MOV R5, 0x4 ;  /* 0x0000000400057802 */ /* 0x000fe20000000f00 */
[----:B------:R-:W4:Y:S02]  /*0330*/  LDG.E R17, desc[UR16][R2.64+-0x8] ;  /* 0xfffff81002117981 */ /* 0x000f24000c1e1900 */
[----:B------:R-:W-:-:S02]  /*0340*/  IMAD.WIDE R24, R14, 0x4, R24 ;  /* 0x000000040e187825 */ /* 0x000fc400078e0218 */
[----:B------:R0:W3:Y:S02]  /*0350*/  LDG.E R20, desc[UR16][R8.64] ;  /* 0x0000001008147981 */ /* 0x0000e4000c1e1900 */
[C---:B------:R-:W-:Y:S02]  /*0360*/  IMAD.WIDE R10, R14.reuse, R11, UR6 ;  /* 0x000000060e0a7e25 */ /* 0x040fe4000f8e020b */
[----:B------:R-:W4:Y:S02]  /*0370*/  LDG.E R18, desc[UR16][R24.64] ;  /* 0x0000001018127981 */ /* 0x000f24000c1e1900 */
[----:B------:R-:W-:Y:S02]  /*0380*/  IMAD.MOV.U32 R7, RZ, RZ, 0x4 ;  /* 0x00000004ff077424 */ /* 0x000fe400078e00ff */
[C---:B------:R-:W-:Y:S01]  /*0390*/  IMAD.WIDE R4, R14.reuse, R5, UR8 ;  /* 0x000000080e047e25 */ /* 0x040fe2000f8e0205 */
[----:B------:R1:W5:Y:S03]  /*03a0*/  LDG.E R16, desc[UR16][R10.64] ;  /* 0x000000100a107981 */ /* 0x000366000c1e1900 */
[----:B0-----:R-:W-:Y:S01]  /*03b0*/  HFMA2 R9, -RZ, RZ, 0, 2.384185791015625e-07 ;  /* 0x00000004ff097431 */ /* 0x001fe200000001ff */
[----:B------:R-:W5:Y:S01]  /*03c0*/  LDG.E R15, desc[UR16][R2.64+-0x4] ;  /* 0xfffffc10020f7981 */ /* 0x000f62000c1e1900 */
[----:B------:R-:W-:Y:S01]  /*03d0*/  IMAD.WIDE R6, R14, R7, UR10 ;  /* 0x0000000a0e067e25 */ /* 0x000fe2000f8e0207 */
[----:B------:R-:W-:-:S02]  /*03e0*/  MOV R27, 0x4 ;  /* 0x00000004001b7802 */ /* 0x000fc40000000f00 */
[----:B------:R0:W5:Y:S04]  /*03f0*/  LDG.E R4, desc[UR16][R4.64] ;  /* 0x0000001004047981 */ /* 0x000168000c1e1900 */
[----:B------:R-:W5:Y:S01]  /*0400*/  LDG.E R23, desc[UR16][R2.64] ;  /* 0x0000001002177981 */ /* 0x000f62000c1e1900 */
[----:B------:R-:W-:-:S03]  /*0410*/  IMAD.WIDE R8, R14, R9, UR12 ;  /* 0x0000000c0e087e25 */ /* 0x000fc6000f8e0209 */
[----:B------:R-:W5:Y:S01]  /*0420*/  LDG.E R7, desc[UR16][R6.64] ;  /* 0x0000001006077981 */ /* 0x000f62000c1e1900 */
[----:B-1----:R-:W-:-:S03]  /*0430*/  IMAD.WIDE R10, R14, R27, UR14 ;  /* 0x0000000e0e0a7e25 */ /* 0x002fc6000f8e021b */
[----:B------:R-:W5:Y:S04]  /*0440*/  LDG.E R24, desc[UR16][R2.64+0x4] ;  /* 0x0000041002187981 */ /* 0x000f68000c1e1900 */
[----:B------:R-:W5:Y:S04]  /*0450*/  LDG.E R8, desc[UR16][R8.64] ;  /* 0x0000001008087981 */ /* 0x000f68000c1e1900 */
[----:B------:R-:W5:Y:S04]  /*0460*/  LDG.E R25, desc[UR16][R2.64+0x8] ;  /* 0x0000081002197981 */ /* 0x000f68000c1e1900 */
[----:B------:R-:W5:Y:S04]  /*0470*/  LDG.E R10, desc[UR16][R10.64] ;  /* 0x000000100a0a7981 */ /* 0x000f68000c1e1900 */
[----:B------:R1:W5:Y:S01]  /*0480*/  LDG.E R27, desc[UR16][R2.64+0xc] ;  /* 0x00000c10021b7981 */ /* 0x000362000c1e1900 */
[----:B------:R-:W-:-:S04]  /*0490*/  UIADD3 UR5, UPT, UPT, UR5, 0x8, URZ ;  /* 0x0000000805057890 */ /* 0x000fc8000fffe0ff */
[----:B------:R-:W-:Y:S01]  /*04a0*/  UISETP.NE.AND UP1, UPT, UR5, URZ, UPT ;  /* 0x000000ff0500728c */ /* 0x000fe2000bf25270 */
[----:B0-----:R-:W-:Y:S02]  /*04b0*/  MOV R5, UR18 ;  /* 0x0000001200057c02 */ /* 0x001fe40008000f00 */
[----:B-1----:R-:W-:Y:S02]  /*04c0*/  IADD3 R2, P0, PT, R2, 0x20, RZ ;  /* 0x0000002002027810 */ /* 0x002fe40007f1e0ff */
[----:B------:R-:W-:Y:S02]  /*04d0*/  LEA R14, R5, R14, 0x3 ;  /* 0x0000000e050e7211 */ /* 0x000fe400078e18ff */
[----:B------:R-:W-:Y:S01]  /*04e0*/  IADD3.X R3, PT, PT, RZ, R3, RZ, P0, !PT ;  /* 0x00000003ff037210 */ /* 0x000fe200007fe4ff */
[----:B--2---:R-:W-:-:S04]  /*04f0*/  FFMA R22, R21, R22, R12 ;  /* 0x0000001615167223 */ /* 0x004fc8000000000c */
[----:B---3--:R-:W-:-:S04]  /*0500*/  FFMA R20, R19, R20, R22 ;  /* 0x0000001413147223 */ /* 0x008fc80000000016 */
[----:B----4-:R-:W-:-:S04]  /*0510*/  FFMA R18, R17, R18, R20 ;  /* 0x0000001211127223 */ /* 0x010fc80000000014 */
[----:B-----5:R-:W-:-:S04]  /*0520*/  FFMA R16, R15, R16, R18 ;  /* 0x000000100f107223 */ /* 0x020fc80000000012 */
[----:B------:R-:W-:-:S04]  /*0530*/  FFMA R23, R23, R4, R16 ;  /* 0x0000000417177223 */ /* 0x000fc80000000010 */
[----:B------:R-:W-:-:S04]  /*0540*/  FFMA R24, R24, R7, R23 ;  /* 0x0000000718187223 */ /* 0x000fc80000000017 */
[----:B------:R-:W-:-:S04]  /*0550*/  FFMA R8, R25, R8, R24 ;  /* 0x0000000819087223 */ /* 0x000fc80000000018 */
[----:B------:R-:W-:Y:S01]  /*0560*/  FFMA R12, R27, R10, R8 ;  /* 0x0000000a1b0c7223 */ /* 0x000fe20000000008 */
[----:B------:R-:W-:Y:S06]  /*0570*/  BRA.U UP1, `(.L_x_21) ;  /* 0xfffffffd01347547 */ /* 0x000fec000b83ffff */
.L_x_20:
[----:B------:R-:W-:Y:S05]  /*0580*/  BRA.U !UP0, `(.L_x_22) ;  /* 0x0000000508387547 */ /* 0x000fea000b800000 */
[----:B------:R-:W-:Y:S02]  /*0590*/  UISETP.GE.U32.AND UP0, UPT, UR19, 0x4, UPT ;  /* 0x000000041300788c */ /* 0x000fe4000bf06070 */
[----:B------:R-:W-:-:S04]  /*05a0*/  ULOP3.LUT UR5, UR18, 0x3, URZ, 0xc0, !UPT ;  /* 0x0000000312057892 */ /* 0x000fc8000f8ec0ff */
[----:B------:R-:W-:-:S03]  /*05b0*/  UISETP.NE.AND UP1, UPT, UR5, URZ, UPT ;  /* 0x000000ff0500728c */ /* 0x000fc6000bf25270 */
[----:B------:R-:W-:Y:S08]  /*05c0*/  BRA.U !UP0, `(.L_x_23) ;  /* 0x00000001087c7547 */ /* 0x000ff0000b800000 */
[----:B------:R-:W1:Y:S01]  /*05d0*/  LDC.64 R6, c[0x0][0x388] ;  /* 0x0000e200ff067b82 */ /* 0x000e620000000a00 */
[----:B------:R-:W2:Y:S01]  /*05e0*/  LDCU.64 UR6, c[0x0][0x380] ;  /* 0x00007000ff0677ac */ /* 0x000ea20008000a00 */
[----:B------:R-:W-:Y:S01]  /*05f0*/  IMAD.U32 R9, RZ, RZ, UR4 ;  /* 0x00000004ff097e24 */ /* 0x000fe2000f8e00ff */
[C---:B------:R-:W-:Y:S02]  /*0600*/  IADD3 R3, PT, PT, R13.reuse, UR4, RZ ;  /* 0x000000040d037c10 */ /* 0x040fe4000fffe0ff */
[----:B------:R-:W-:Y:S01]  /*0610*/  IADD3 R10, P0, PT, R13, UR4, RZ ;  /* 0x000000040d0a7c10 */ /* 0x000fe2000ff1e0ff */
[----:B------:R-:W-:Y:S01]  /*0620*/  IMAD R9, R9, UR18, R0 ;  /* 0x0000001209097c24 */ /* 0x000fe2000f8e0200 */
[----:B------:R-:W-:Y:S01]  /*0630*/  MOV R11, UR18 ;  /* 0x00000012000b7c02 */ /* 0x000fe20008000f00 */
[----:B------:R-:W3:Y:S01]  /*0640*/  LDC.64 R4, c[0x0][0x380] ;  /* 0x0000e000ff047b82 */ /* 0x000ee20000000a00 */
[----:B------:R-:W-:Y:S01]  /*0650*/  MOV R15, UR18 ;  /* 0x00000012000f7c02 */ /* 0x000fe20008000f00 */
[----:B-1----:R-:W-:Y:S01]  /*0660*/  IMAD.WIDE R6, R9, 0x4, R6 ;  /* 0x0000000409067825 */ /* 0x002fe200078e0206 */
[----:B------:R-:W-:-:S05]  /*0670*/  MOV R9, UR18 ;  /* 0x0000001200097c02 */ /* 0x000fca0008000f00 */
[----:B------:R-:W-:Y:S02]  /*0680*/  IMAD.WIDE R8, R9, 0x4, R6 ;  /* 0x0000000409087825 */ /* 0x000fe400078e0206 */
[----:B0-----:R-:W4:Y:S02]  /*0690*/  LDG.E R6, desc[UR16][R6.64] ;  /* 0x0000001006067981 */ /* 0x001f24000c1e1900 */
[----:B---3--:R-:W-:Y:S01]  /*06a0*/  IMAD.WIDE.U32 R4, R3, 0x4, R4 ;  /* 0x0000000403047825 */ /* 0x008fe200078e0004 */
[----:B------:R-:W-:Y:S01]  /*06b0*/  IADD3.X R3, PT, PT, RZ, RZ, RZ, P0, !PT ;  /* 0x000000ffff037210 */ /* 0x000fe200007fe4ff */
[----:B------:R-:W3:Y:S01]  /*06c0*/  LDG.E R17, desc[UR16][R8.64] ;  /* 0x0000001008117981 */ /* 0x000ee2000c1e1900 */
[----:B--2---:R-:W-:-:S03]  /*06d0*/  LEA R2, P0, R10, UR6, 0x2 ;  /* 0x000000060a027c11 */ /* 0x004fc6000f8010ff */
[----:B------:R-:W4:Y:S01]  /*06e0*/  LDG.E R5, desc[UR16][R4.64] ;  /* 0x0000001004057981 */ /* 0x000f22000c1e1900 */
[----:B------:R-:W-:Y:S01]  /*06f0*/  LEA.HI.X R3, R10, UR7, R3, 0x2, P0 ;  /* 0x000000070a037c11 */ /* 0x000fe200080f1403 */
[----:B------:R-:W-:-:S04]  /*0700*/  IMAD.WIDE R10, R11, 0x4, R8 ;  /* 0x000000040b0a7825 */ /* 0x000fc800078e0208 */
[----:B------:R-:W3:Y:S01]  /*0710*/  LDG.E R16, desc[UR16][R2.64+0x4] ;  /* 0x0000041002107981 */ /* 0x000ee2000c1e1900 */
[----:B------:R-:W-:-:S03]  /*0720*/  IMAD.WIDE R14, R15, 0x4, R10 ;  /* 0x000000040f0e7825 */ /* 0x000fc600078e020a */
[----:B------:R-:W2:Y:S04]  /*0730*/  LDG.E R19, desc[UR16][R10.64] ;  /* 0x000000100a137981 */ /* 0x000ea8000c1e1900 */
[----:B------:R-:W2:Y:S04]  /*0740*/  LDG.E R18, desc[UR16][R2.64+0x8] ;  /* 0x0000081002127981 */ /* 0x000ea8000c1e1900 */
[----:B------:R-:W5:Y:S04]  /*0750*/  LDG.E R20, desc[UR16][R2.64+0xc] ;  /* 0x00000c1002147981 */ /* 0x000f68000c1e1900 */
[----:B------:R-:W5:Y:S01]  /*0760*/  LDG.E R14, desc[UR16][R14.64] ;  /* 0x000000100e0e7981 */ /* 0x000f62000c1e1900 */
[----:B------:R-:W-:Y:S01]  /*0770*/  UIADD3 UR4, UPT, UPT, UR4, 0x4, URZ ;  /* 0x0000000404047890 */ /* 0x000fe2000fffe0ff */
[----:B----4-:R-:W-:-:S04]  /*0780*/  FFMA R5, R5, R6, R12 ;  /* 0x0000000605057223 */ /* 0x010fc8000000000c */
[----:B---3--:R-:W-:-:S04]  /*0790*/  FFMA R5, R16, R17, R5 ;  /* 0x0000001110057223 */ /* 0x008fc80000000005 */
[----:B--2---:R-:W-:-:S04]  /*07a0*/  FFMA R5, R18, R19, R5 ;  /* 0x0000001312057223 */ /* 0x004fc80000000005 */
[----:B-----5:R-:W-:-:S07]  /*07b0*/  FFMA R12, R20, R14, R5 ;  /* 0x0000000e140c7223 */ /* 0x020fce0000000005 */
.L_x_23:
[----:B------:R-:W-:Y:S05]  /*07c0*/  BRA.U !UP1, `(.L_x_22) ;  /* 0x0000000109a87547 */ /* 0x000fea000b800000 */
[----:B------:R-:W-:Y:S01]  /*07d0*/  UISETP.NE.AND UP0, UPT, UR5, 0x1, UPT ;  /* 0x000000010500788c */ /* 0x000fe2000bf05270 */
[----:B------:R-:W-:Y:S01]  /*07e0*/  MOV R7, UR4 ;  /* 0x0000000400077c02 */ /* 0x000fe20008000f00 */
[----:B------:R-:W-:Y:S02]  /*07f0*/  ULOP3.LUT UR5, UR18, 0x1, URZ, 0xc0, !UPT ;  /* 0x0000000112057892 */ /* 0x000fe4000f8ec0ff */
[----:B------:R-:W-:Y:S02]  /*0800*/  MOV R15, UR18 ;  /* 0x00000012000f7c02 */ /* 0x000fe40008000f00 */
[----:B------:R-:W-:Y:S01]  /*0810*/  UISETP.NE.U32.AND UP1, UPT, UR5, 0x1, UPT ;  /* 0x000000010500788c */ /* 0x000fe2000bf25070 */
[----:B------:R-:W-:-:S04]  /*0820*/  PLOP3.LUT P1, PT, PT, PT, UP0, 0x80, 0x8 ;  /* 0x000000000008781c */ /* 0x000fc80003f2f008 */
[----:B------:R-:W1:Y:S01]  /*0830*/  @UP0 LDCU.128 UR8, c[0x0][0x380] ;  /* 0x00007000ff0807ac */ /* 0x000e620008000c00 */
[----:B------:R-:W-:Y:S01]  /*0840*/  PLOP3.LUT P0, PT, PT, PT, UP1, 0x80, 0x8 ;  /* 0x000000000008781c */ /* 0x000fe20003f0f018 */
[----:B------:R-:W2:Y:S04]  /*0850*/  @UP0 LDCU.64 UR6, c[0x0][0x380] ;  /* 0x00007000ff0607ac */ /* 0x000ea80008000a00 */
[----:B------:R-:W3:Y:S03]  /*0860*/  @!UP1 LDCU.128 UR12, c[0x0][0x380] ;  /* 0x00007000ff0c97ac */ /* 0x000ee60008000c00 */
[C---:B------:R-:W-:Y:S02]  /*0870*/  @P1 IADD3 R3, PT, PT, R13.reuse, UR4, RZ ;  /* 0x000000040d031c10 */ /* 0x040fe4000fffe0ff */
[----:B------:R-:W-:Y:S01]  /*0880*/  @P1 IADD3 R6, P2, PT, R13, UR4, RZ ;  /* 0x000000040d061c10 */ /* 0x000fe2000ff5e0ff */
[----:B------:R-:W-:Y:S01]  /*0890*/  @UP0 UIADD3 UR4, UPT, UPT, UR4, 0x2, URZ ;  /* 0x0000000204040890 */ /* 0x000fe2000fffe0ff */
[----:B-1----:R-:W-:Y:S01]  /*08a0*/  MOV R11, UR9 ;  /* 0x00000009000b7c02 */ /* 0x002fe20008000f00 */
[----:B------:R-:W-:Y:S01]  /*08b0*/  IMAD.U32 R10, RZ, RZ, UR8 ;  /* 0x00000008ff0a7e24 */ /* 0x000fe2000f8e00ff */
[----:B------:R-:W-:-:S02]  /*08c0*/  MOV R4, UR10 ;  /* 0x0000000a00047c02 */ /* 0x000fc40008000f00 */
[----:B------:R-:W-:Y:S01]  /*08d0*/  MOV R5, UR11 ;  /* 0x0000000b00057c02 */ /* 0x000fe20008000f00 */
[----:B------:R-:W-:-:S04]  /*08e0*/  @P1 IMAD.WIDE.U32 R10, R3, 0x4, R10 ;  /* 0x00000004030a1825 */ /* 0x000fc800078e000a */
[----:B------:R-:W-:Y:S01]  /*08f0*/  @P1 IMAD R3, R7, UR18, R0 ;  /* 0x0000001207031c24 */ /* 0x000fe2000f8e0200 */
[----:B------:R-:W-:Y:S01]  /*0900*/  @P1 IADD3.X R7, PT, PT, RZ, RZ, RZ, P2, !PT ;  /* 0x000000ffff071210 */ /* 0x000fe200017fe4ff */
[----:B------:R-:W-:Y:S01]  /*0910*/  IMAD.U32 R19, RZ, RZ, UR4 ;  /* 0x00000004ff137e24 */ /* 0x000fe2000f8e00ff */
[C---:B--2---:R-:W-:Y:S01]  /*0920*/  @P1 LEA R2, P2, R6.reuse, UR6, 0x2 ;  /* 0x0000000606021c11 */ /* 0x044fe2000f8410ff */
[----:B------:R-:W-:Y:S01]  /*0930*/  @P1 IMAD.WIDE R4, R3, 0x4, R4 ;  /* 0x0000000403041825 */ /* 0x000fe200078e0204 */
[----:B------:R-:W-:Y:S01]  /*0940*/  @!P0 IADD3 R17, PT, PT, R13, UR4, RZ ;  /* 0x000000040d118c10 */ /* 0x000fe2000fffe0ff */
[----:B0-----:R-:W2:Y:S01]  /*0950*/  @P1 LDG.E R11, desc[UR16][R10.64] ;  /* 0x000000100a0b1981 */ /* 0x001ea2000c1e1900 */
[----:B------:R-:W-:Y:S01]  /*0960*/  @P1 LEA.HI.X R3, R6, UR7, R7, 0x2, P2 ;  /* 0x0000000706031c11 */ /* 0x000fe200090f1407 */
[----:B------:R-:W-:Y:S01]  /*0970*/  @!P0 IMAD R19, R19, UR18, R0 ;  /* 0x0000001213138c24 */ /* 0x000fe2000f8e0200 */
[----:B---3--:R-:W-:Y:S01]  /*0980*/  MOV R6, UR12 ;  /* 0x0000000c00067c02 */ /* 0x008fe20008000f00 */
[----:B------:R-:W-:Y:S01]  /*0990*/  @P1 IMAD.WIDE R14, R15, 0x4, R4 ;  /* 0x000000040f0e1825 */ /* 0x000fe200078e0204 */
[----:B------:R-:W-:Y:S01]  /*09a0*/  MOV R7, UR13 ;  /* 0x0000000d00077c02 */ /* 0x000fe20008000f00 */
[----:B------:R-:W2:Y:S01]  /*09b0*/  @P1 LDG.E R4, desc[UR16][R4.64] ;  /* 0x0000001004041981 */ /* 0x000ea2000c1e1900 */
[----:B------:R-:W-:-:S02]  /*09c0*/  MOV R8, UR14 ;  /* 0x0000000e00087c02 */ /* 0x000fc40008000f00 */
[----:B------:R-:W-:Y:S01]  /*09d0*/  MOV R9, UR15 ;  /* 0x0000000f00097c02 */ /* 0x000fe20008000f00 */
[----:B------:R-:W-:Y:S01]  /*09e0*/  @!P0 IMAD.WIDE.U32 R6, R17, 0x4, R6 ;  /* 0x0000000411068825 */ /* 0x000fe200078e0006 */
[----:B------:R-:W3:Y:S03]  /*09f0*/  @P1 LDG.E R14, desc[UR16][R14.64] ;  /* 0x000000100e0e1981 */ /* 0x000ee6000c1e1900 */
[----:B------:R-:W-:Y:S01]  /*0a00*/  @!P0 IMAD.WIDE R8, R19, 0x4, R8 ;  /* 0x0000000413088825 */ /* 0x000fe200078e0208 */
[----:B------:R-:W3:Y:S04]  /*0a10*/  @P1 LDG.E R2, desc[UR16][R2.64+0x4] ;  /* 0x0000041002021981 */ /* 0x000ee8000c1e1900 */
[----:B------:R-:W4:Y:S04]  /*0a20*/  @!P0 LDG.E R7, desc[UR16][R6.64] ;  /* 0x0000001006078981 */ /* 0x000f28000c1e1900 */
[----:B------:R-:W4:Y:S01]  /*0a30*/  @!P0 LDG.E R8, desc[UR16][R8.64] ;  /* 0x0000001008088981 */ /* 0x000f22000c1e1900 */
[----:B--2---:R-:W-:-:S04]  /*0a40*/  @P1 FFMA R11, R11, R4, R12 ;  /* 0x000000040b0b1223 */ /* 0x004fc8000000000c */
[----:B---3--:R-:W-:-:S04]  /*0a50*/  @P1 FFMA R12, R2, R14, R11 ;  /* 0x0000000e020c1223 */ /* 0x008fc8000000000b */
[----:B----4-:R-:W-:-:S07]  /*0a60*/  @!P0 FFMA R12, R7, R8, R12 ;  /* 0x00000008070c8223 */ /* 0x010fce000000000c */
.L_x_22:
[----:B------:R-:W1:Y:S01]  /*0a70*/  LDC.64 R2, c[0x0][0x390] ;  /* 0x0000e400ff027b82 */ /* 0x000e620000000a00 */
[----:B------:R-:W-:-:S05]  /*0a80*/  IADD3 R13, PT, PT, R0, R13, RZ ;  /* 0x0000000d000d7210 */ /* 0x000fca0007ffe0ff */
[----:B-1----:R-:W-:-:S05]  /*0a90*/  IMAD.WIDE R2, R13, 0x4, R2 ;  /* 0x000000040d027825 */ /* 0x002fca00078e0202 */
[----:B0-----:R0:W-:Y:S02]  /*0aa0*/  STG.E desc[UR16][R2.64], R12 ;  /* 0x0000000c02007986 */ /* 0x0011e4000c101910 */
.L_x_19:
[----:B------:R-:W-:Y:S05]  /*0ab0*/  BSYNC.RECONVERGENT B0 ;  /* 0x0000000000007941 */ /* 0x000fea0003800200 */
.L_x_18:
[----:B------:R-:W-:Y:S06]  /*0ac0*/  BAR.SYNC.DEFER_BLOCKING 0x0 ;  /* 0x0000000000007b1d */ /* 0x000fec0000010000 */
[----:B------:R-:W-:Y:S05]  /*0ad0*/  EXIT ;  /* 0x000000000000794d */ /* 0x000fea0003800000 */
.L_x_24:
        /* <DEDUP_REMOVED lines=10> */
.L_x_28:


//--------------------- .nv.shared.reserved.0     --------------------------
	.section	.nv.shared.reserved.0,"aw",@nobits
	.weak		__nv_reservedSMEM_offset_0_alias
	.size		__nv_reservedSMEM_offset_0_alias, 0, 64
	.other		__nv_reservedSMEM_offset_0_alias,@"STO_CUDA_RESERVED_SHARED STV_DEFAULT"
__nv_reservedSMEM_offset_0_alias:
	.zero		0
	.zero		64


//--------------------- .nv.shared._Z25matrixMulKernelWIthTilingPfS_iS_i --------------------------
	.section	.nv.shared._Z25matrixMulKernelWIthTilingPfS_iS_i,"aw",@nobits
	.sectionflags	@""
	.align	4
.nv.shared._Z25matrixMulKernelWIthTilingPfS_iS_i:
	.zero		33792


//--------------------- .nv.constant0._Z7warmingv --------------------------
	.section	.nv.constant0._Z7warmingv,"a",@progbits
	.sectionflags	@""
	.align	4
.nv.constant0._Z7warmingv:
	.zero		896


//--------------------- .nv.constant0._Z25matrixMulKernelWIthTilingPfS_iS_i --------------------------
	.section	.nv.constant0._Z25matrixMulKernelWIthTilingPfS_iS_i,"a",@progbits
	.sectionflags	@""
	.align	4
.nv.constant0._Z25matrixMulKernelWIthTilingPfS_iS_i:
	.zero		932


//--------------------- .nv.constant0._Z15matrixMulKernelPfS_S_i --------------------------
	.section	.nv.constant0._Z15matrixMulKernelPfS_S_i,"a",@progbits
	.sectionflags	@""
	.align	4
.nv.constant0._Z15matrixMulKernelPfS_S_i:
	.zero		924


//--------------------- SYMBOLS --------------------------

	.type		.nv.reservedSmem.offset0,@object
	.size		.nv.reservedSmem.offset0,0x4
	.type		.nv.reservedSmem.cap,@object
	.size		.nv.reservedSmem.cap,0x4
